	.target	sm_90a

	.elftype	@"ET_EXEC"


//--------------------- .note.nv.tkinfo           --------------------------
	.section	.note.nv.tkinfo,"",@"SHT_NOTE"
	.sectionflags	@"SHF_NOTE_NV_TKINFO"
	.tkinfo
        /*0018*/ 	.word	0x00000002
        /*0030*/ 	.string	""
        /*0030*/ 	.string	"ptxas"
        /*0030*/ 	.string	"Cuda compilation tools, release 13.0, V13.0.88"
        /*0030*/ 	.string	"Build cuda_13.0.r13.0/compiler.36424714_0"
        /*0030*/ 	.string	"-arch sm_90a -m 64 "



//--------------------- .note.nv.cuinfo           --------------------------
	.section	.note.nv.cuinfo,"",@"SHT_NOTE"
	.sectionflags	@"SHF_NOTE_NV_CUINFO"
        /*0018*/ 	.short	0x0002
        /*001a*/ 	.short	0x005a
        /*001c*/ 	.short	0x0082
	.zero		2


//--------------------- .nv.info                  --------------------------
	.section	.nv.info,"",@"SHT_CUDA_INFO"
	.align	4


	//----- nvinfo : EIATTR_REGCOUNT
	.align		4
        /*0000*/ 	.byte	0x04, 0x2f
        /*0002*/ 	.short	(.L_12 - .L_11)
	.align		4
.L_11:
        /*0004*/ 	.word	index@(_ZN7cutlass13device_kernelINS_4conv6kernel13ConvUniversalINS1_16ConvProblemShapeILNS1_8OperatorE1ELi3EEENS1_10collective14CollectiveConvINS1_46MainloopSm90TmaGmmaWarpSpecializedImplicitGemmILS5_1ELi5ELi3EN4cute5tupleIJNSA_1CILi1EEESD_SD_EEENS1_36KernelImplicitTmaWarpSpecializedSm90ELi1EEENSB_IJNSC_ILi256EEENSC_ILi64EEENSB_IJSI_EEEEEENS_10bfloat16_tESL_NSA_8TiledMMAINSA_8MMA_AtomIJNSA_4SM904GMMA27MMA_64x64x16_F32BF16BF16_SSILNSP_5MajorE0ELSR_1ELNSP_7ScaleInE1ELSS_1EEEEEENSA_6LayoutISE_NSB_IJNSC_ILi0EEESW_SW_EEEEENSB_IJNSA_10UnderscoreESZ_SZ_EEEEENS7_6detail26Sm90ImplicitGemmTileTraitsINSA_20SM90_TMA_LOAD_IM2COLENSA_14ComposedLayoutINSA_7SwizzleILi3ELi4ELi3EEENSA_18smem_ptr_flag_bitsILi16EEENSV_INSB_IJNSB_IJNSC_ILi8EEENSC_ILi32EEEEEENSB_IJSI_SD_EEENSB_IJSD_NSC_ILi5EEEEEEEEENSB_IJNSB_IJSI_NSC_ILi512EEEEEENSB_IJSD_SW_EEENSB_IJSW_NSC_ILi16384EEEEEEEEEEEEEvEENS13_INSA_13SM90_TMA_LOADENS15_IS17_S19_NSV_INSB_IJS1D_NSB_IJS1A_S1A_EEES1F_EEENSB_IJS1J_S1I_NSB_IJSW_NSC_ILi4096EEEEEEEEEEEEEvEEEENS_8epilogue10collective6detail29Sm90TmaWarpSpecializedAdapterINS21_15DefaultEpilogueISL_NSB_IJNSB_IJllllEEESD_SW_EEES26_NS20_6thread17LinearCombinationISL_Li1EffLNS27_9ScaleType4KindE0ELNS_15FloatRoundStyleE2ESL_EENS_4gemm15EpilogueDefaultEEEEEvvEEEEvNT_6ParamsE)
        /*0008*/ 	.word	0x0000009a


	//----- nvinfo : EIATTR_FRAME_SIZE
	.align		4
.L_12:
        /*000c*/ 	.byte	0x04, 0x11
        /*000e*/ 	.short	(.L_14 - .L_13)
	.align		4
.L_13:
        /*0010*/ 	.word	index@(_ZN7cutlass13device_kernelINS_4conv6kernel13ConvUniversalINS1_16ConvProblemShapeILNS1_8OperatorE1ELi3EEENS1_10collective14CollectiveConvINS1_46MainloopSm90TmaGmmaWarpSpecializedImplicitGemmILS5_1ELi5ELi3EN4cute5tupleIJNSA_1CILi1EEESD_SD_EEENS1_36KernelImplicitTmaWarpSpecializedSm90ELi1EEENSB_IJNSC_ILi256EEENSC_ILi64EEENSB_IJSI_EEEEEENS_10bfloat16_tESL_NSA_8TiledMMAINSA_8MMA_AtomIJNSA_4SM904GMMA27MMA_64x64x16_F32BF16BF16_SSILNSP_5MajorE0ELSR_1ELNSP_7ScaleInE1ELSS_1EEEEEENSA_6LayoutISE_NSB_IJNSC_ILi0EEESW_SW_EEEEENSB_IJNSA_10UnderscoreESZ_SZ_EEEEENS7_6detail26Sm90ImplicitGemmTileTraitsINSA_20SM90_TMA_LOAD_IM2COLENSA_14ComposedLayoutINSA_7SwizzleILi3ELi4ELi3EEENSA_18smem_ptr_flag_bitsILi16EEENSV_INSB_IJNSB_IJNSC_ILi8EEENSC_ILi32EEEEEENSB_IJSI_SD_EEENSB_IJSD_NSC_ILi5EEEEEEEEENSB_IJNSB_IJSI_NSC_ILi512EEEEEENSB_IJSD_SW_EEENSB_IJSW_NSC_ILi16384EEEEEEEEEEEEEvEENS13_INSA_13SM90_TMA_LOADENS15_IS17_S19_NSV_INSB_IJS1D_NSB_IJS1A_S1A_EEES1F_EEENSB_IJS1J_S1I_NSB_IJSW_NSC_ILi4096EEEEEEEEEEEEEvEEEENS_8epilogue10collective6detail29Sm90TmaWarpSpecializedAdapterINS21_15DefaultEpilogueISL_NSB_IJNSB_IJllllEEESD_SW_EEES26_NS20_6thread17LinearCombinationISL_Li1EffLNS27_9ScaleType4KindE0ELNS_15FloatRoundStyleE2ESL_EENS_4gemm15EpilogueDefaultEEEEEvvEEEEvNT_6ParamsE)
        /*0014*/ 	.word	0x00000000


	//----- nvinfo : EIATTR_MIN_STACK_SIZE
	.align		4
.L_14:
        /*0018*/ 	.byte	0x04, 0x12
        /*001a*/ 	.short	(.L_16 - .L_15)
	.align		4
.L_15:
        /*001c*/ 	.word	index@(_ZN7cutlass13device_kernelINS_4conv6kernel13ConvUniversalINS1_16ConvProblemShapeILNS1_8OperatorE1ELi3EEENS1_10collective14CollectiveConvINS1_46MainloopSm90TmaGmmaWarpSpecializedImplicitGemmILS5_1ELi5ELi3EN4cute5tupleIJNSA_1CILi1EEESD_SD_EEENS1_36KernelImplicitTmaWarpSpecializedSm90ELi1EEENSB_IJNSC_ILi256EEENSC_ILi64EEENSB_IJSI_EEEEEENS_10bfloat16_tESL_NSA_8TiledMMAINSA_8MMA_AtomIJNSA_4SM904GMMA27MMA_64x64x16_F32BF16BF16_SSILNSP_5MajorE0ELSR_1ELNSP_7ScaleInE1ELSS_1EEEEEENSA_6LayoutISE_NSB_IJNSC_ILi0EEESW_SW_EEEEENSB_IJNSA_10UnderscoreESZ_SZ_EEEEENS7_6detail26Sm90ImplicitGemmTileTraitsINSA_20SM90_TMA_LOAD_IM2COLENSA_14ComposedLayoutINSA_7SwizzleILi3ELi4ELi3EEENSA_18smem_ptr_flag_bitsILi16EEENSV_INSB_IJNSB_IJNSC_ILi8EEENSC_ILi32EEEEEENSB_IJSI_SD_EEENSB_IJSD_NSC_ILi5EEEEEEEEENSB_IJNSB_IJSI_NSC_ILi512EEEEEENSB_IJSD_SW_EEENSB_IJSW_NSC_ILi16384EEEEEEEEEEEEEvEENS13_INSA_13SM90_TMA_LOADENS15_IS17_S19_NSV_INSB_IJS1D_NSB_IJS1A_S1A_EEES1F_EEENSB_IJS1J_S1I_NSB_IJSW_NSC_ILi4096EEEEEEEEEEEEEvEEEENS_8epilogue10collective6detail29Sm90TmaWarpSpecializedAdapterINS21_15DefaultEpilogueISL_NSB_IJNSB_IJllllEEESD_SW_EEES26_NS20_6thread17LinearCombinationISL_Li1EffLNS27_9ScaleType4KindE0ELNS_15FloatRoundStyleE2ESL_EENS_4gemm15EpilogueDefaultEEEEEvvEEEEvNT_6ParamsE)
        /*0020*/ 	.word	0x00000000
.L_16:


//--------------------- .nv.compat                --------------------------
	.section	.nv.compat,"",@"SHT_CUDA_COMPAT_INFO"
	.align	4
        /*0000*/ 	.byte	0x02, 0x09, 0x01, 0x00, 0x02, 0x02, 0x04, 0x00, 0x02, 0x05, 0x05, 0x00, 0x03, 0x07, 0x01, 0x01
        /*0010*/ 	.byte	0x02, 0x03, 0x01, 0x00, 0x02, 0x06, 0x01, 0x00, 0x04, 0x0b, 0x08, 0x00, 0x00, 0x00, 0x00, 0x00
        /*0020*/ 	.byte	0x00, 0x00, 0x00, 0x00


//--------------------- .nv.info._ZN7cutlass13device_kernelINS_4conv6kernel13ConvUniversalINS1_16ConvProblemShapeILNS1_8OperatorE1ELi3EEENS1_10collective14CollectiveConvINS1_46MainloopSm90TmaGmmaWarpSpecializedImplicitGemmILS5_1ELi5ELi3EN4cute5tupleIJNSA_1CILi1EEESD_SD_EEENS1_36KernelImplicitTmaWarpSpecializedSm90ELi1EEENSB_IJNSC_ILi256EEENSC_ILi64EEENSB_IJSI_EEEEEENS_10bfloat16_tESL_NSA_8TiledMMAINSA_8MMA_AtomIJNSA_4SM904GMMA27MMA_64x64x16_F32BF16BF16_SSILNSP_5MajorE0ELSR_1ELNSP_7ScaleInE1ELSS_1EEEEEENSA_6LayoutISE_NSB_IJNSC_ILi0EEESW_SW_EEEEENSB_IJNSA_10UnderscoreESZ_SZ_EEEEENS7_6detail26Sm90ImplicitGemmTileTraitsINSA_20SM90_TMA_LOAD_IM2COLENSA_14ComposedLayoutINSA_7SwizzleILi3ELi4ELi3EEENSA_18smem_ptr_flag_bitsILi16EEENSV_INSB_IJNSB_IJNSC_ILi8EEENSC_ILi32EEEEEENSB_IJSI_SD_EEENSB_IJSD_NSC_ILi5EEEEEEEEENSB_IJNSB_IJSI_NSC_ILi512EEEEEENSB_IJSD_SW_EEENSB_IJSW_NSC_ILi16384EEEEEEEEEEEEEvEENS13_INSA_13SM90_TMA_LOADENS15_IS17_S19_NSV_INSB_IJS1D_NSB_IJS1A_S1A_EEES1F_EEENSB_IJS1J_S1I_NSB_IJSW_NSC_ILi4096EEEEEEEEEEEEEvEEEENS_8epilogue10collective6detail29Sm90TmaWarpSpecializedAdapterINS21_15DefaultEpilogueISL_NSB_IJNSB_IJllllEEESD_SW_EEES26_NS20_6thread17LinearCombinationISL_Li1EffLNS27_9ScaleType4KindE0ELNS_15FloatRoundStyleE2ESL_EENS_4gemm15EpilogueDefaultEEEEEvvEEEEvNT_6ParamsE --------------------------
	.section	.nv.info._ZN7cutlass13device_kernelINS_4conv6kernel13ConvUniversalINS1_16ConvProblemShapeILNS1_8OperatorE1ELi3EEENS1_10collective14CollectiveConvINS1_46MainloopSm90TmaGmmaWarpSpecializedImplicitGemmILS5_1ELi5ELi3EN4cute5tupleIJNSA_1CILi1EEESD_SD_EEENS1_36KernelImplicitTmaWarpSpecializedSm90ELi1EEENSB_IJNSC_ILi256EEENSC_ILi64EEENSB_IJSI_EEEEEENS_10bfloat16_tESL_NSA_8TiledMMAINSA_8MMA_AtomIJNSA_4SM904GMMA27MMA_64x64x16_F32BF16BF16_SSILNSP_5MajorE0ELSR_1ELNSP_7ScaleInE1ELSS_1EEEEEENSA_6LayoutISE_NSB_IJNSC_ILi0EEESW_SW_EEEEENSB_IJNSA_10UnderscoreESZ_SZ_EEEEENS7_6detail26Sm90ImplicitGemmTileTraitsINSA_20SM90_TMA_LOAD_IM2COLENSA_14ComposedLayoutINSA_7SwizzleILi3ELi4ELi3EEENSA_18smem_ptr_flag_bitsILi16EEENSV_INSB_IJNSB_IJNSC_ILi8EEENSC_ILi32EEEEEENSB_IJSI_SD_EEENSB_IJSD_NSC_ILi5EEEEEEEEENSB_IJNSB_IJSI_NSC_ILi512EEEEEENSB_IJSD_SW_EEENSB_IJSW_NSC_ILi16384EEEEEEEEEEEEEvEENS13_INSA_13SM90_TMA_LOADENS15_IS17_S19_NSV_INSB_IJS1D_NSB_IJS1A_S1A_EEES1F_EEENSB_IJS1J_S1I_NSB_IJSW_NSC_ILi4096EEEEEEEEEEEEEvEEEENS_8epilogue10collective6detail29Sm90TmaWarpSpecializedAdapterINS21_15DefaultEpilogueISL_NSB_IJNSB_IJllllEEESD_SW_EEES26_NS20_6thread17LinearCombinationISL_Li1EffLNS27_9ScaleType4KindE0ELNS_15FloatRoundStyleE2ESL_EENS_4gemm15EpilogueDefaultEEEEEvvEEEEvNT_6ParamsE,"",@"SHT_CUDA_INFO"
	.sectionflags	@""
	.align	4


	//----- nvinfo : EIATTR_CUDA_API_VERSION
	.align		4
        /*0000*/ 	.byte	0x04, 0x37
        /*0002*/ 	.short	(.L_18 - .L_17)
.L_17:
        /*0004*/ 	.word	0x00000082


	//----- nvinfo : EIATTR_KPARAM_INFO
	.align		4
.L_18:
        /*0008*/ 	.byte	0x04, 0x17
        /*000a*/ 	.short	(.L_20 - .L_19)
.L_19:
        /*000c*/ 	.word	0x00000000
        /*0010*/ 	.short	0x0000
        /*0012*/ 	.short	0x0070
        /*0014*/ 	.byte	0x00, 0xf0, 0x01, 0x10


	//----- nvinfo : EIATTR_SPARSE_MMA_MASK
	.align		4
.L_20:
        /*0018*/ 	.byte	0x03, 0x50
        /*001a*/ 	.short	0x0000


	//----- nvinfo : EIATTR_MAXREG_COUNT
	.align		4
        /*001c*/ 	.byte	0x03, 0x1b
        /*001e*/ 	.short	0x00ff


	//----- nvinfo : EIATTR_NUM_BARRIERS
	.align		4
        /*0020*/ 	.byte	0x02, 0x4c
        /*0022*/ 	.byte	0x01
	.zero		1


	//----- nvinfo : EIATTR_MERCURY_ISA_VERSION
	.align		4
        /*0024*/ 	.byte	0x03, 0x5f
        /*0026*/ 	.short	0x0101


	//----- nvinfo : EIATTR_COOP_GROUP_MASK_REGIDS
	.align		4
        /*0028*/ 	.byte	0x04, 0x29
        /*002a*/ 	.short	(.L_22 - .L_21)


	//   ....[0]....
.L_21:
        /*002c*/ 	.word	0xffffffff


	//   ....[1]....
        /*0030*/ 	.word	0xffffffff


	//   ....[2]....
        /*0034*/ 	.word	0xffffffff


	//----- nvinfo : EIATTR_COOP_GROUP_INSTR_OFFSETS
	.align		4
.L_22:
        /*0038*/ 	.byte	0x04, 0x28
        /*003a*/ 	.short	(.L_24 - .L_23)


	//   ....[0]....
.L_23:
        /*003c*/ 	.word	0x00000060


	//   ....[1]....
        /*0040*/ 	.word	0x00000070


	//   ....[2]....
        /*0044*/ 	.word	0x00000130


	//----- nvinfo : EIATTR_MBARRIER_INSTR_OFFSETS
	.align		4
.L_24:
        /*0048*/ 	.byte	0x04, 0x39
        /*004a*/ 	.short	(.L_26 - .L_25)


	//   ....[0]....
.L_25:
        /*004c*/ 	.word	0x00000250
        /*0050*/ 	.word	0x000000ff
        /*0054*/ 	.word	0x00032000
        /*0058*/ 	.short	0x0100
        /*005a*/ 	.byte	0x08
	.zero		1


	//   ....[1]....
        /*005c*/ 	.word	0x00000260
        /*0060*/ 	.word	0x000000ff
        /*0064*/ 	.word	0x00032028
        /*0068*/ 	.short	0x0100
        /*006a*/ 	.byte	0x08
	.zero		1


	//   ....[2]....
        /*006c*/ 	.word	0x00000270
        /*0070*/ 	.word	0x000000ff
        /*0074*/ 	.word	0x00032008
        /*0078*/ 	.short	0x0100
        /*007a*/ 	.byte	0x08
	.zero		1


	//   ....[3]....
        /*007c*/ 	.word	0x00000280
        /*0080*/ 	.word	0x000000ff
        /*0084*/ 	.word	0x00032030
        /*0088*/ 	.short	0x0100
        /*008a*/ 	.byte	0x08
	.zero		1


	//   ....[4]....
        /*008c*/ 	.word	0x00000290
        /*0090*/ 	.word	0x000000ff
        /*0094*/ 	.word	0x00032010
        /*0098*/ 	.short	0x0100
        /*009a*/ 	.byte	0x08
	.zero		1


	//   ....[5]....
        /*009c*/ 	.word	0x000002a0
        /*00a0*/ 	.word	0x000000ff
        /*00a4*/ 	.word	0x00032038
        /*00a8*/ 	.short	0x0100
        /*00aa*/ 	.byte	0x08
	.zero		1


	//   ....[6]....
        /*00ac*/ 	.word	0x000002b0
        /*00b0*/ 	.word	0x000000ff
        /*00b4*/ 	.word	0x00032018
        /*00b8*/ 	.short	0x0100
        /*00ba*/ 	.byte	0x08
	.zero		1


	//   ....[7]....
        /*00bc*/ 	.word	0x000002c0
        /*00c0*/ 	.word	0x000000ff
        /*00c4*/ 	.word	0x00032040
        /*00c8*/ 	.short	0x0100
        /*00ca*/ 	.byte	0x08
	.zero		1


	//   ....[8]....
        /*00cc*/ 	.word	0x000002d0
        /*00d0*/ 	.word	0x000000ff
        /*00d4*/ 	.word	0x00032020
        /*00d8*/ 	.short	0x0100
        /*00da*/ 	.byte	0x08
	.zero		1


	//   ....[9]....
        /*00dc*/ 	.word	0x000002e0
        /*00e0*/ 	.word	0x000000ff
        /*00e4*/ 	.word	0x00032048
        /*00e8*/ 	.short	0x0100
        /*00ea*/ 	.byte	0x08
	.zero		1


	//   ....[10]....
        /*00ec*/ 	.word	0x00000ba0
        /*00f0*/ 	.word	0x00000004
        /*00f4*/ 	.word	0x00032000
        /*00f8*/ 	.short	0x010a
        /*00fa*/ 	.byte	0x3f
	.zero		1


	//   ....[11]....
        /*00fc*/ 	.word	0x00001220
        /*0100*/ 	.word	0x00000006
        /*0104*/ 	.word	0x00032000
        /*0108*/ 	.short	0x010a
        /*010a*/ 	.byte	0x3f
	.zero		1


	//   ....[12]....
        /*010c*/ 	.word	0x00001750
        /*0110*/ 	.word	0x000000ff
        /*0114*/ 	.word	0x00000000
        /*0118*/ 	.short	0x0101
        /*011a*/ 	.byte	0x09
	.zero		1


	//   ....[13]....
        /*011c*/ 	.word	0x00001940
        /*0120*/ 	.word	0x00000004
        /*0124*/ 	.word	0x00000000
        /*0128*/ 	.short	0x0101
        /*012a*/ 	.byte	0x3f
	.zero		1


	//   ....[14]....
        /*012c*/ 	.word	0x0000c010
        /*0130*/ 	.word	0x00000011
        /*0134*/ 	.word	0x00032028
        /*0138*/ 	.short	0x010a
        /*013a*/ 	.byte	0x3f
	.zero		1


	//   ....[15]....
        /*013c*/ 	.word	0x0000c800
        /*0140*/ 	.word	0x00000004
        /*0144*/ 	.word	0x00000000
        /*0148*/ 	.short	0x010a
        /*014a*/ 	.byte	0x3f
	.zero		1


	//   ....[16]....
        /*014c*/ 	.word	0x0000c8b0
        /*0150*/ 	.word	0x00000000
        /*0154*/ 	.word	0x00000000
        /*0158*/ 	.short	0x010a
        /*015a*/ 	.byte	0x3f
	.zero		1


	//   ....[17]....
        /*015c*/ 	.word	0x0000c960
        /*0160*/ 	.word	0x00000000
        /*0164*/ 	.word	0x00000000
        /*0168*/ 	.short	0x010a
        /*016a*/ 	.byte	0x3f
	.zero		1


	//   ....[18]....
        /*016c*/ 	.word	0x0000ca10
        /*0170*/ 	.word	0x00000000
        /*0174*/ 	.word	0x00000000
        /*0178*/ 	.short	0x010a
        /*017a*/ 	.byte	0x3f
	.zero		1


	//   ....[19]....
        /*017c*/ 	.word	0x0000cac0
        /*0180*/ 	.word	0x00000002
        /*0184*/ 	.word	0x00000000
        /*0188*/ 	.short	0x010a
        /*018a*/ 	.byte	0x3f
	.zero		1


	//----- nvinfo : EIATTR_NUM_MBARRIERS
	.align		4
.L_26:
        /*018c*/ 	.byte	0x03, 0x38
        /*018e*/ 	.short	0x000a


	//----- nvinfo : EIATTR_EXIT_INSTR_OFFSETS
	.align		4
        /*0190*/ 	.byte	0x04, 0x1c
        /*0192*/ 	.short	(.L_28 - .L_27)


	//   ....[0]....
.L_27:
        /*0194*/ 	.word	0x000006d0


	//   ....[1]....
        /*0198*/ 	.word	0x00001a90


	//   ....[2]....
        /*019c*/ 	.word	0x00008b30


	//   ....[3]....
        /*01a0*/ 	.word	0x00008b70


	//   ....[4]....
        /*01a4*/ 	.word	0x0000bdc0


	//   ....[5]....
        /*01a8*/ 	.word	0x0000be00


	//   ....[6]....
        /*01ac*/ 	.word	0x0000be20


	//   ....[7]....
        /*01b0*/ 	.word	0x0000c6f0


	//   ....[8]....
        /*01b4*/ 	.word	0x0000caf0


	//----- nvinfo : EIATTR_MAX_THREADS
	.align		4
.L_28:
        /*01b8*/ 	.byte	0x04, 0x05
        /*01ba*/ 	.short	(.L_30 - .L_29)
.L_29:
        /*01bc*/ 	.word	0x00000100
        /*01c0*/ 	.word	0x00000001
        /*01c4*/ 	.word	0x00000001


	//----- nvinfo : EIATTR_CRS_STACK_SIZE
	.align		4
.L_30:
        /*01c8*/ 	.byte	0x04, 0x1e
        /*01ca*/ 	.short	(.L_32 - .L_31)
.L_31:
        /*01cc*/ 	.word	0x00000000


	//----- nvinfo : EIATTR_CBANK_PARAM_SIZE
	.align		4
.L_32:
        /*01d0*/ 	.byte	0x03, 0x19
        /*01d2*/ 	.short	0x0470


	//----- nvinfo : EIATTR_PARAM_CBANK
	.align		4
        /*01d4*/ 	.byte	0x04, 0x0a
        /*01d6*/ 	.short	(.L_34 - .L_33)
	.align		4
.L_33:
        /*01d8*/ 	.word	index@(.nv.constant0._ZN7cutlass13device_kernelINS_4conv6kernel13ConvUniversalINS1_16ConvProblemShapeILNS1_8OperatorE1ELi3EEENS1_10collective14CollectiveConvINS1_46MainloopSm90TmaGmmaWarpSpecializedImplicitGemmILS5_1ELi5ELi3EN4cute5tupleIJNSA_1CILi1EEESD_SD_EEENS1_36KernelImplicitTmaWarpSpecializedSm90ELi1EEENSB_IJNSC_ILi256EEENSC_ILi64EEENSB_IJSI_EEEEEENS_10bfloat16_tESL_NSA_8TiledMMAINSA_8MMA_AtomIJNSA_4SM904GMMA27MMA_64x64x16_F32BF16BF16_SSILNSP_5MajorE0ELSR_1ELNSP_7ScaleInE1ELSS_1EEEEEENSA_6LayoutISE_NSB_IJNSC_ILi0EEESW_SW_EEEEENSB_IJNSA_10UnderscoreESZ_SZ_EEEEENS7_6detail26Sm90ImplicitGemmTileTraitsINSA_20SM90_TMA_LOAD_IM2COLENSA_14ComposedLayoutINSA_7SwizzleILi3ELi4ELi3EEENSA_18smem_ptr_flag_bitsILi16EEENSV_INSB_IJNSB_IJNSC_ILi8EEENSC_ILi32EEEEEENSB_IJSI_SD_EEENSB_IJSD_NSC_ILi5EEEEEEEEENSB_IJNSB_IJSI_NSC_ILi512EEEEEENSB_IJSD_SW_EEENSB_IJSW_NSC_ILi16384EEEEEEEEEEEEEvEENS13_INSA_13SM90_TMA_LOADENS15_IS17_S19_NSV_INSB_IJS1D_NSB_IJS1A_S1A_EEES1F_EEENSB_IJS1J_S1I_NSB_IJSW_NSC_ILi4096EEEEEEEEEEEEEvEEEENS_8epilogue10collective6detail29Sm90TmaWarpSpecializedAdapterINS21_15DefaultEpilogueISL_NSB_IJNSB_IJllllEEESD_SW_EEES26_NS20_6thread17LinearCombinationISL_Li1EffLNS27_9ScaleType4KindE0ELNS_15FloatRoundStyleE2ESL_EENS_4gemm15EpilogueDefaultEEEEEvvEEEEvNT_6ParamsE)
        /*01dc*/ 	.short	0x0210
        /*01de*/ 	.short	0x0470


	//----- nvinfo : EIATTR_SW_WAR
	.align		4
.L_34:
        /*01e0*/ 	.byte	0x04, 0x36
        /*01e2*/ 	.short	(.L_36 - .L_35)
.L_35:
        /*01e4*/ 	.word	0x00000008
.L_36:


//--------------------- .nv.callgraph             --------------------------
	.section	.nv.callgraph,"",@"SHT_CUDA_CALLGRAPH"
	.align	4
	.sectionentsize	8
	.align		4
        /*0000*/ 	.word	0x00000000
	.align		4
        /*0004*/ 	.word	0xffffffff
	.align		4
        /*0008*/ 	.word	0x00000000
	.align		4
        /*000c*/ 	.word	0xfffffffe
	.align		4
        /*0010*/ 	.word	0x00000000
	.align		4
        /*0014*/ 	.word	0xfffffffd
	.align		4
        /*0018*/ 	.word	0x00000000
	.align		4
        /*001c*/ 	.word	0xfffffffc


//--------------------- .nv.constant4             --------------------------
	.section	.nv.constant4,"a",@progbits
	.align	8
	.align		8
.nv.constant4:
        /*0000*/ 	.dword	_ZN39_INTERNAL_b1c3bb31_4_k_cu_0b02ffc0_30304cuda3std3__45__cpo5beginE
	.align		8
        /*0008*/ 	.dword	_ZN39_INTERNAL_b1c3bb31_4_k_cu_0b02ffc0_30304cuda3std3__45__cpo3endE
	.align		8
        /*0010*/ 	.dword	_ZN39_INTERNAL_b1c3bb31_4_k_cu_0b02ffc0_30304cuda3std3__45__cpo6cbeginE
	.align		8
        /*0018*/ 	.dword	_ZN39_INTERNAL_b1c3bb31_4_k_cu_0b02ffc0_30304cuda3std3__45__cpo4cendE
	.align		8
        /*0020*/ 	.dword	_ZN39_INTERNAL_b1c3bb31_4_k_cu_0b02ffc0_30304cuda3std3__441_GLOBAL__N__b1c3bb31_4_k_cu_0b02ffc0_30306ignoreE
	.align		8
        /*0028*/ 	.dword	_ZN39_INTERNAL_b1c3bb31_4_k_cu_0b02ffc0_30304cuda3std3__419piecewise_constructE
	.align		8
        /*0030*/ 	.dword	_ZN39_INTERNAL_b1c3bb31_4_k_cu_0b02ffc0_30304cuda3std3__48in_placeE
	.align		8
        /*0038*/ 	.dword	_ZN39_INTERNAL_b1c3bb31_4_k_cu_0b02ffc0_30304cuda3std6ranges3__45__cpo4swapE
	.align		8
        /*0040*/ 	.dword	_ZN39_INTERNAL_b1c3bb31_4_k_cu_0b02ffc0_30304cuda3std6ranges3__45__cpo9iter_moveE
	.align		8
        /*0048*/ 	.dword	_ZN39_INTERNAL_b1c3bb31_4_k_cu_0b02ffc0_30304cute7productE
	.align		8
        /*0050*/ 	.dword	_ZN39_INTERNAL_b1c3bb31_4_k_cu_0b02ffc0_30304cute1_E


//--------------------- .text._ZN7cutlass13device_kernelINS_4conv6kernel13ConvUniversalINS1_16ConvProblemShapeILNS1_8OperatorE1ELi3EEENS1_10collective14CollectiveConvINS1_46MainloopSm90TmaGmmaWarpSpecializedImplicitGemmILS5_1ELi5ELi3EN4cute5tupleIJNSA_1CILi1EEESD_SD_EEENS1_36KernelImplicitTmaWarpSpecializedSm90ELi1EEENSB_IJNSC_ILi256EEENSC_ILi64EEENSB_IJSI_EEEEEENS_10bfloat16_tESL_NSA_8TiledMMAINSA_8MMA_AtomIJNSA_4SM904GMMA27MMA_64x64x16_F32BF16BF16_SSILNSP_5MajorE0ELSR_1ELNSP_7ScaleInE1ELSS_1EEEEEENSA_6LayoutISE_NSB_IJNSC_ILi0EEESW_SW_EEEEENSB_IJNSA_10UnderscoreESZ_SZ_EEEEENS7_6detail26Sm90ImplicitGemmTileTraitsINSA_20SM90_TMA_LOAD_IM2COLENSA_14ComposedLayoutINSA_7SwizzleILi3ELi4ELi3EEENSA_18smem_ptr_flag_bitsILi16EEENSV_INSB_IJNSB_IJNSC_ILi8EEENSC_ILi32EEEEEENSB_IJSI_SD_EEENSB_IJSD_NSC_ILi5EEEEEEEEENSB_IJNSB_IJSI_NSC_ILi512EEEEEENSB_IJSD_SW_EEENSB_IJSW_NSC_ILi16384EEEEEEEEEEEEEvEENS13_INSA_13SM90_TMA_LOADENS15_IS17_S19_NSV_INSB_IJS1D_NSB_IJS1A_S1A_EEES1F_EEENSB_IJS1J_S1I_NSB_IJSW_NSC_ILi4096EEEEEEEEEEEEEvEEEENS_8epilogue10collective6detail29Sm90TmaWarpSpecializedAdapterINS21_15DefaultEpilogueISL_NSB_IJNSB_IJllllEEESD_SW_EEES26_NS20_6thread17LinearCombinationISL_Li1EffLNS27_9ScaleType4KindE0ELNS_15FloatRoundStyleE2ESL_EENS_4gemm15EpilogueDefaultEEEEEvvEEEEvNT_6ParamsE --------------------------
	.section	.text._ZN7cutlass13device_kernelINS_4conv6kernel13ConvUniversalINS1_16ConvProblemShapeILNS1_8OperatorE1ELi3EEENS1_10collective14CollectiveConvINS1_46MainloopSm90TmaGmmaWarpSpecializedImplicitGemmILS5_1ELi5ELi3EN4cute5tupleIJNSA_1CILi1EEESD_SD_EEENS1_36KernelImplicitTmaWarpSpecializedSm90ELi1EEENSB_IJNSC_ILi256EEENSC_ILi64EEENSB_IJSI_EEEEEENS_10bfloat16_tESL_NSA_8TiledMMAINSA_8MMA_AtomIJNSA_4SM904GMMA27MMA_64x64x16_F32BF16BF16_SSILNSP_5MajorE0ELSR_1ELNSP_7ScaleInE1ELSS_1EEEEEENSA_6LayoutISE_NSB_IJNSC_ILi0EEESW_SW_EEEEENSB_IJNSA_10UnderscoreESZ_SZ_EEEEENS7_6detail26Sm90ImplicitGemmTileTraitsINSA_20SM90_TMA_LOAD_IM2COLENSA_14ComposedLayoutINSA_7SwizzleILi3ELi4ELi3EEENSA_18smem_ptr_flag_bitsILi16EEENSV_INSB_IJNSB_IJNSC_ILi8EEENSC_ILi32EEEEEENSB_IJSI_SD_EEENSB_IJSD_NSC_ILi5EEEEEEEEENSB_IJNSB_IJSI_NSC_ILi512EEEEEENSB_IJSD_SW_EEENSB_IJSW_NSC_ILi16384EEEEEEEEEEEEEvEENS13_INSA_13SM90_TMA_LOADENS15_IS17_S19_NSV_INSB_IJS1D_NSB_IJS1A_S1A_EEES1F_EEENSB_IJS1J_S1I_NSB_IJSW_NSC_ILi4096EEEEEEEEEEEEEvEEEENS_8epilogue10collective6detail29Sm90TmaWarpSpecializedAdapterINS21_15DefaultEpilogueISL_NSB_IJNSB_IJllllEEESD_SW_EEES26_NS20_6thread17LinearCombinationISL_Li1EffLNS27_9ScaleType4KindE0ELNS_15FloatRoundStyleE2ESL_EENS_4gemm15EpilogueDefaultEEEEEvvEEEEvNT_6ParamsE,"ax",@progbits
	.align	128
.text._ZN7cutlass13device_kernelINS_4conv6kernel13ConvUniversalINS1_16ConvProblemShapeILNS1_8OperatorE1ELi3EEENS1_10collective14CollectiveConvINS1_46MainloopSm90TmaGmmaWarpSpecializedImplicitGemmILS5_1ELi5ELi3EN4cute5tupleIJNSA_1CILi1EEESD_SD_EEENS1_36KernelImplicitTmaWarpSpecializedSm90ELi1EEENSB_IJNSC_ILi256EEENSC_ILi64EEENSB_IJSI_EEEEEENS_10bfloat16_tESL_NSA_8TiledMMAINSA_8MMA_AtomIJNSA_4SM904GMMA27MMA_64x64x16_F32BF16BF16_SSILNSP_5MajorE0ELSR_1ELNSP_7ScaleInE1ELSS_1EEEEEENSA_6LayoutISE_NSB_IJNSC_ILi0EEESW_SW_EEEEENSB_IJNSA_10UnderscoreESZ_SZ_EEEEENS7_6detail26Sm90ImplicitGemmTileTraitsINSA_20SM90_TMA_LOAD_IM2COLENSA_14ComposedLayoutINSA_7SwizzleILi3ELi4ELi3EEENSA_18smem_ptr_flag_bitsILi16EEENSV_INSB_IJNSB_IJNSC_ILi8EEENSC_ILi32EEEEEENSB_IJSI_SD_EEENSB_IJSD_NSC_ILi5EEEEEEEEENSB_IJNSB_IJSI_NSC_ILi512EEEEEENSB_IJSD_SW_EEENSB_IJSW_NSC_ILi16384EEEEEEEEEEEEEvEENS13_INSA_13SM90_TMA_LOADENS15_IS17_S19_NSV_INSB_IJS1D_NSB_IJS1A_S1A_EEES1F_EEENSB_IJS1J_S1I_NSB_IJSW_NSC_ILi4096EEEEEEEEEEEEEvEEEENS_8epilogue10collective6detail29Sm90TmaWarpSpecializedAdapterINS21_15DefaultEpilogueISL_NSB_IJNSB_IJllllEEESD_SW_EEES26_NS20_6thread17LinearCombinationISL_Li1EffLNS27_9ScaleType4KindE0ELNS_15FloatRoundStyleE2ESL_EENS_4gemm15EpilogueDefaultEEEEEvvEEEEvNT_6ParamsE:
        .type           _ZN7cutlass13device_kernelINS_4conv6kernel13ConvUniversalINS1_16ConvProblemShapeILNS1_8OperatorE1ELi3EEENS1_10collective14CollectiveConvINS1_46MainloopSm90TmaGmmaWarpSpecializedImplicitGemmILS5_1ELi5ELi3EN4cute5tupleIJNSA_1CILi1EEESD_SD_EEENS1_36KernelImplicitTmaWarpSpecializedSm90ELi1EEENSB_IJNSC_ILi256EEENSC_ILi64EEENSB_IJSI_EEEEEENS_10bfloat16_tESL_NSA_8TiledMMAINSA_8MMA_AtomIJNSA_4SM904GMMA27MMA_64x64x16_F32BF16BF16_SSILNSP_5MajorE0ELSR_1ELNSP_7ScaleInE1ELSS_1EEEEEENSA_6LayoutISE_NSB_IJNSC_ILi0EEESW_SW_EEEEENSB_IJNSA_10UnderscoreESZ_SZ_EEEEENS7_6detail26Sm90ImplicitGemmTileTraitsINSA_20SM90_TMA_LOAD_IM2COLENSA_14ComposedLayoutINSA_7SwizzleILi3ELi4ELi3EEENSA_18smem_ptr_flag_bitsILi16EEENSV_INSB_IJNSB_IJNSC_ILi8EEENSC_ILi32EEEEEENSB_IJSI_SD_EEENSB_IJSD_NSC_ILi5EEEEEEEEENSB_IJNSB_IJSI_NSC_ILi512EEEEEENSB_IJSD_SW_EEENSB_IJSW_NSC_ILi16384EEEEEEEEEEEEEvEENS13_INSA_13SM90_TMA_LOADENS15_IS17_S19_NSV_INSB_IJS1D_NSB_IJS1A_S1A_EEES1F_EEENSB_IJS1J_S1I_NSB_IJSW_NSC_ILi4096EEEEEEEEEEEEEvEEEENS_8epilogue10collective6detail29Sm90TmaWarpSpecializedAdapterINS21_15DefaultEpilogueISL_NSB_IJNSB_IJllllEEESD_SW_EEES26_NS20_6thread17LinearCombinationISL_Li1EffLNS27_9ScaleType4KindE0ELNS_15FloatRoundStyleE2ESL_EENS_4gemm15EpilogueDefaultEEEEEvvEEEEvNT_6ParamsE,@function
        .size           _ZN7cutlass13device_kernelINS_4conv6kernel13ConvUniversalINS1_16ConvProblemShapeILNS1_8OperatorE1ELi3EEENS1_10collective14CollectiveConvINS1_46MainloopSm90TmaGmmaWarpSpecializedImplicitGemmILS5_1ELi5ELi3EN4cute5tupleIJNSA_1CILi1EEESD_SD_EEENS1_36KernelImplicitTmaWarpSpecializedSm90ELi1EEENSB_IJNSC_ILi256EEENSC_ILi64EEENSB_IJSI_EEEEEENS_10bfloat16_tESL_NSA_8TiledMMAINSA_8MMA_AtomIJNSA_4SM904GMMA27MMA_64x64x16_F32BF16BF16_SSILNSP_5MajorE0ELSR_1ELNSP_7ScaleInE1ELSS_1EEEEEENSA_6LayoutISE_NSB_IJNSC_ILi0EEESW_SW_EEEEENSB_IJNSA_10UnderscoreESZ_SZ_EEEEENS7_6detail26Sm90ImplicitGemmTileTraitsINSA_20SM90_TMA_LOAD_IM2COLENSA_14ComposedLayoutINSA_7SwizzleILi3ELi4ELi3EEENSA_18smem_ptr_flag_bitsILi16EEENSV_INSB_IJNSB_IJNSC_ILi8EEENSC_ILi32EEEEEENSB_IJSI_SD_EEENSB_IJSD_NSC_ILi5EEEEEEEEENSB_IJNSB_IJSI_NSC_ILi512EEEEEENSB_IJSD_SW_EEENSB_IJSW_NSC_ILi16384EEEEEEEEEEEEEvEENS13_INSA_13SM90_TMA_LOADENS15_IS17_S19_NSV_INSB_IJS1D_NSB_IJS1A_S1A_EEES1F_EEENSB_IJS1J_S1I_NSB_IJSW_NSC_ILi4096EEEEEEEEEEEEEvEEEENS_8epilogue10collective6detail29Sm90TmaWarpSpecializedAdapterINS21_15DefaultEpilogueISL_NSB_IJNSB_IJllllEEESD_SW_EEES26_NS20_6thread17LinearCombinationISL_Li1EffLNS27_9ScaleType4KindE0ELNS_15FloatRoundStyleE2ESL_EENS_4gemm15EpilogueDefaultEEEEEvvEEEEvNT_6ParamsE,(.L_x_254 - _ZN7cutlass13device_kernelINS_4conv6kernel13ConvUniversalINS1_16ConvProblemShapeILNS1_8OperatorE1ELi3EEENS1_10collective14CollectiveConvINS1_46MainloopSm90TmaGmmaWarpSpecializedImplicitGemmILS5_1ELi5ELi3EN4cute5tupleIJNSA_1CILi1EEESD_SD_EEENS1_36KernelImplicitTmaWarpSpecializedSm90ELi1EEENSB_IJNSC_ILi256EEENSC_ILi64EEENSB_IJSI_EEEEEENS_10bfloat16_tESL_NSA_8TiledMMAINSA_8MMA_AtomIJNSA_4SM904GMMA27MMA_64x64x16_F32BF16BF16_SSILNSP_5MajorE0ELSR_1ELNSP_7ScaleInE1ELSS_1EEEEEENSA_6LayoutISE_NSB_IJNSC_ILi0EEESW_SW_EEEEENSB_IJNSA_10UnderscoreESZ_SZ_EEEEENS7_6detail26Sm90ImplicitGemmTileTraitsINSA_20SM90_TMA_LOAD_IM2COLENSA_14ComposedLayoutINSA_7SwizzleILi3ELi4ELi3EEENSA_18smem_ptr_flag_bitsILi16EEENSV_INSB_IJNSB_IJNSC_ILi8EEENSC_ILi32EEEEEENSB_IJSI_SD_EEENSB_IJSD_NSC_ILi5EEEEEEEEENSB_IJNSB_IJSI_NSC_ILi512EEEEEENSB_IJSD_SW_EEENSB_IJSW_NSC_ILi16384EEEEEEEEEEEEEvEENS13_INSA_13SM90_TMA_LOADENS15_IS17_S19_NSV_INSB_IJS1D_NSB_IJS1A_S1A_EEES1F_EEENSB_IJS1J_S1I_NSB_IJSW_NSC_ILi4096EEEEEEEEEEEEEvEEEENS_8epilogue10collective6detail29Sm90TmaWarpSpecializedAdapterINS21_15DefaultEpilogueISL_NSB_IJNSB_IJllllEEESD_SW_EEES26_NS20_6thread17LinearCombinationISL_Li1EffLNS27_9ScaleType4KindE0ELNS_15FloatRoundStyleE2ESL_EENS_4gemm15EpilogueDefaultEEEEEvvEEEEvNT_6ParamsE)
        .other          _ZN7cutlass13device_kernelINS_4conv6kernel13ConvUniversalINS1_16ConvProblemShapeILNS1_8OperatorE1ELi3EEENS1_10collective14CollectiveConvINS1_46MainloopSm90TmaGmmaWarpSpecializedImplicitGemmILS5_1ELi5ELi3EN4cute5tupleIJNSA_1CILi1EEESD_SD_EEENS1_36KernelImplicitTmaWarpSpecializedSm90ELi1EEENSB_IJNSC_ILi256EEENSC_ILi64EEENSB_IJSI_EEEEEENS_10bfloat16_tESL_NSA_8TiledMMAINSA_8MMA_AtomIJNSA_4SM904GMMA27MMA_64x64x16_F32BF16BF16_SSILNSP_5MajorE0ELSR_1ELNSP_7ScaleInE1ELSS_1EEEEEENSA_6LayoutISE_NSB_IJNSC_ILi0EEESW_SW_EEEEENSB_IJNSA_10UnderscoreESZ_SZ_EEEEENS7_6detail26Sm90ImplicitGemmTileTraitsINSA_20SM90_TMA_LOAD_IM2COLENSA_14ComposedLayoutINSA_7SwizzleILi3ELi4ELi3EEENSA_18smem_ptr_flag_bitsILi16EEENSV_INSB_IJNSB_IJNSC_ILi8EEENSC_ILi32EEEEEENSB_IJSI_SD_EEENSB_IJSD_NSC_ILi5EEEEEEEEENSB_IJNSB_IJSI_NSC_ILi512EEEEEENSB_IJSD_SW_EEENSB_IJSW_NSC_ILi16384EEEEEEEEEEEEEvEENS13_INSA_13SM90_TMA_LOADENS15_IS17_S19_NSV_INSB_IJS1D_NSB_IJS1A_S1A_EEES1F_EEENSB_IJS1J_S1I_NSB_IJSW_NSC_ILi4096EEEEEEEEEEEEEvEEEENS_8epilogue10collective6detail29Sm90TmaWarpSpecializedAdapterINS21_15DefaultEpilogueISL_NSB_IJNSB_IJllllEEESD_SW_EEES26_NS20_6thread17LinearCombinationISL_Li1EffLNS27_9ScaleType4KindE0ELNS_15FloatRoundStyleE2ESL_EENS_4gemm15EpilogueDefaultEEEEEvvEEEEvNT_6ParamsE,@"STO_CUDA_ENTRY STV_DEFAULT"
_ZN7cutlass13device_kernelINS_4conv6kernel13ConvUniversalINS1_16ConvProblemShapeILNS1_8OperatorE1ELi3EEENS1_10collective14CollectiveConvINS1_46MainloopSm90TmaGmmaWarpSpecializedImplicitGemmILS5_1ELi5ELi3EN4cute5tupleIJNSA_1CILi1EEESD_SD_EEENS1_36KernelImplicitTmaWarpSpecializedSm90ELi1EEENSB_IJNSC_ILi256EEENSC_ILi64EEENSB_IJSI_EEEEEENS_10bfloat16_tESL_NSA_8TiledMMAINSA_8MMA_AtomIJNSA_4SM904GMMA27MMA_64x64x16_F32BF16BF16_SSILNSP_5MajorE0ELSR_1ELNSP_7ScaleInE1ELSS_1EEEEEENSA_6LayoutISE_NSB_IJNSC_ILi0EEESW_SW_EEEEENSB_IJNSA_10UnderscoreESZ_SZ_EEEEENS7_6detail26Sm90ImplicitGemmTileTraitsINSA_20SM90_TMA_LOAD_IM2COLENSA_14ComposedLayoutINSA_7SwizzleILi3ELi4ELi3EEENSA_18smem_ptr_flag_bitsILi16EEENSV_INSB_IJNSB_IJNSC_ILi8EEENSC_ILi32EEEEEENSB_IJSI_SD_EEENSB_IJSD_NSC_ILi5EEEEEEEEENSB_IJNSB_IJSI_NSC_ILi512EEEEEENSB_IJSD_SW_EEENSB_IJSW_NSC_ILi16384EEEEEEEEEEEEEvEENS13_INSA_13SM90_TMA_LOADENS15_IS17_S19_NSV_INSB_IJS1D_NSB_IJS1A_S1A_EEES1F_EEENSB_IJS1J_S1I_NSB_IJSW_NSC_ILi4096EEEEEEEEEEEEEvEEEENS_8epilogue10collective6detail29Sm90TmaWarpSpecializedAdapterINS21_15DefaultEpilogueISL_NSB_IJNSB_IJllllEEESD_SW_EEES26_NS20_6thread17LinearCombinationISL_Li1EffLNS27_9ScaleType4KindE0ELNS_15FloatRoundStyleE2ESL_EENS_4gemm15EpilogueDefaultEEEEEvvEEEEvNT_6ParamsE:
[----:B------:R-:W-:Y:S01]  /*0000*/  LDC R1, c[0x0][0x28] ;  /* 0x00000a00ff017b82 */ /* 0x000fe20000000800 */
[----:B------:R-:W0:Y:S01]  /*0010*/  S2R R6, SR_TID.X ;  /* 0x0000000000067919 */ /* 0x000e220000002100 */
[----:B------:R-:W-:Y:S01]  /*0020*/  ELECT P0, URZ, PT ;  /* 0x00000000003f782f */ /* 0x000fe20003800000 */
[----:B------:R-:W-:Y:S01]  /*0030*/  BSSY B0, `(.L_x_0) ;  /* 0x000000f000007945 */ /* 0x000fe20003800000 */
[--C-:B0-----:R-:W-:Y:S02]  /*0040*/  SHF.R.U32.HI R0, RZ, 0x5, R6.reuse ;  /* 0x00000005ff007819 */ /* 0x101fe40000011606 */
[----:B------:R-:W-:-:S03]  /*0050*/  SHF.R.U32.HI R3, RZ, 0x7, R6 ;  /* 0x00000007ff037819 */ /* 0x000fc60000011606 */
[----:B------:R-:W0:Y:S04]  /*0060*/  SHFL.IDX PT, R2, R0, RZ, 0x1f ;  /* 0x00001fff00027589 */ /* 0x000e2800000e0000 */
[----:B------:R1:W2:Y:S01]  /*0070*/  SHFL.IDX PT, R5, R3, RZ, 0x1f ;  /* 0x00001fff03057589 */ /* 0x0002a200000e0000 */
[----:B0-----:R-:W-:-:S13]  /*0080*/  ISETP.NE.OR P0, PT, R2, RZ, !P0 ;  /* 0x000000ff0200720c */ /* 0x001fda0004705670 */
[----:B-12---:R-:W-:Y:S05]  /*0090*/  @P0 BRA `(.L_x_1) ;  /* 0x0000000000200947 */ /* 0x006fea0003800000 */
[----:B------:R-:W-:Y:S02]  /*00a0*/  ULDC.64 UR4, c[0x0][0x198] ;  /* 0x0000660000047ab9 */ /* 0x000fe40000000a00 */
[----:B------:R-:W-:Y:S02]  /*00b0*/  UIADD3 UR6, UP0, UR4, 0xf0, URZ ;  /* 0x000000f004067890 */ /* 0x000fe4000ff1e03f */
[----:B------:R-:W-:Y:S02]  /*00c0*/  UIADD3 UR4, UP1, UR4, 0x270, URZ ;  /* 0x0000027004047890 */ /* 0x000fe4000ff3e03f */
[----:B------:R-:W-:Y:S02]  /*00d0*/  UIADD3.X UR7, URZ, UR5, URZ, UP0, !UPT ;  /* 0x000000053f077290 */ /* 0x000fe400087fe43f */
[----:B------:R-:W-:-:S07]  /*00e0*/  UIADD3.X UR5, URZ, UR5, URZ, UP1, !UPT ;  /* 0x000000053f057290 */ /* 0x000fce0008ffe43f */
[----:B------:R0:W-:Y:S02]  /*00f0*/  UTMACCTL.PF [UR6] ;  /* 0x00000000060079b9 */ /* 0x0001e40008040000 */
[----:B------:R0:W-:Y:S02]  /*0100*/  UTMACCTL.PF [UR4] ;  /* 0x00000000040079b9 */ /* 0x0001e40008040000 */
[----:B0-----:R-:W-:Y:S01]  /*0110*/  NOP ;  /* 0x0000000000007918 */ /* 0x001fe20000000000 */
.L_x_1:
[----:B------:R-:W-:Y:S05]  /*0120*/  BSYNC B0 ;  /* 0x0000000000007941 */ /* 0x000fea0003800000 */
.L_x_0:
[----:B------:R-:W0:Y:S01]  /*0130*/  SHFL.IDX PT, R0, R0, RZ, 0x1f ;  /* 0x00001fff00007589 */ /* 0x000e2200000e0000 */
[----:B------:R-:W-:-:S04]  /*0140*/  SHF.R.S32.HI R3, RZ, 0x1f, R2 ;  /* 0x0000001fff037819 */ /* 0x000fc80000011402 */
[----:B------:R-:W-:Y:S02]  /*0150*/  LEA.HI R3, R3, R2, RZ, 0x2 ;  /* 0x0000000203037211 */ /* 0x000fe400078f10ff */
[----:B0-----:R-:W-:-:S13]  /*0160*/  ISETP.NE.AND P0, PT, R0, RZ, PT ;  /* 0x000000ff0000720c */ /* 0x001fda0003f05270 */
[----:B------:R-:W-:Y:S05]  /*0170*/  @P0 BRA `(.L_x_2) ;  /* 0x0000000000600947 */ /* 0x000fea0003800000 */
[----:B------:R-:W0:Y:S01]  /*0180*/  S2UR UR8, SR_CgaCtaId ;  /* 0x00000000000879c3 */ /* 0x000e220000008800 */
[----:B------:R-:W-:Y:S01]  /*0190*/  UMOV UR4, 0x400 ;  /* 0x0000040000047882 */ /* 0x000fe20000000000 */
[----:B------:R-:W-:Y:S01]  /*01a0*/  UMOV UR5, 0x1 ;  /* 0x0000000100057882 */ /* 0x000fe20000000000 */
[----:B------:R-:W-:Y:S01]  /*01b0*/  UMOV UR6, 0x80 ;  /* 0x0000008000067882 */ /* 0x000fe20000000000 */
[----:B------:R-:W-:Y:S01]  /*01c0*/  ELECT P0, URZ, PT ;  /* 0x00000000003f782f */ /* 0x000fe20003800000 */
[----:B------:R-:W-:-:S04]  /*01d0*/  UIADD3 UR6, -UR6, 0x100000, URZ ;  /* 0x0010000006067890 */ /* 0x000fc8000fffe13f */
[----:B------:R-:W-:Y:S02]  /*01e0*/  USHF.L.U32 UR7, UR6, 0xb, URZ ;  /* 0x0000000b06077899 */ /* 0x000fe4000800063f */
[----:B------:R-:W-:Y:S02]  /*01f0*/  USHF.L.U32 UR6, UR6, 0x1, URZ ;  /* 0x0000000106067899 */ /* 0x000fe4000800063f */
[----:B0-----:R-:W-:Y:S02]  /*0200*/  ULEA UR8, UR8, UR4, 0x18 ;  /* 0x0000000408087291 */ /* 0x001fe4000f8ec03f */
[----:B------:R-:W-:-:S04]  /*0210*/  UIADD3 UR4, -UR5, 0x100000, URZ ;  /* 0x0010000005047890 */ /* 0x000fc8000fffe13f */
[----:B------:R-:W-:Y:S02]  /*0220*/  USHF.L.U32 UR5, UR4, 0xb, URZ ;  /* 0x0000000b04057899 */ /* 0x000fe4000800063f */
[----:B------:R-:W-:Y:S01]  /*0230*/  USHF.L.U32 UR4, UR4, 0x1, URZ ;  /* 0x0000000104047899 */ /* 0x000fe2000800063f */
[----:B------:R-:W0:Y:S11]  /*0240*/  FENCE.VIEW.ASYNC.S ;  /* 0x00000000000073c6 */ /* 0x000e360000000000 */
[----:B0-----:R0:W1:Y:S01]  /*0250*/  SYNCS.EXCH.64 URZ, [UR8+0x32000], UR4 ;  /* 0x03200004083f75b2 */ /* 0x0010620008000100 */
[----:B------:R0:W2:Y:S01]  /*0260*/  SYNCS.EXCH.64 URZ, [UR8+0x32028], UR6 ;  /* 0x03202806083f75b2 */ /* 0x0000a20008000100 */
[----:B------:R0:W3:Y:S01]  /*0270*/  SYNCS.EXCH.64 URZ, [UR8+0x32008], UR4 ;  /* 0x03200804083f75b2 */ /* 0x0000e20008000100 */
[----:B------:R0:W4:Y:S01]  /*0280*/  SYNCS.EXCH.64 URZ, [UR8+0x32030], UR6 ;  /* 0x03203006083f75b2 */ /* 0x0001220008000100 */
[----:B------:R0:W0:Y:S01]  /*0290*/  SYNCS.EXCH.64 URZ, [UR8+0x32010], UR4 ;  /* 0x03201004083f75b2 */ /* 0x0000220008000100 */
[----:B------:R0:W0:Y:S01]  /*02a0*/  SYNCS.EXCH.64 URZ, [UR8+0x32038], UR6 ;  /* 0x03203806083f75b2 */ /* 0x0000220008000100 */
[----:B------:R0:W0:Y:S01]  /*02b0*/  SYNCS.EXCH.64 URZ, [UR8+0x32018], UR4 ;  /* 0x03201804083f75b2 */ /* 0x0000220008000100 */
[----:B------:R0:W0:Y:S01]  /*02c0*/  SYNCS.EXCH.64 URZ, [UR8+0x32040], UR6 ;  /* 0x03204006083f75b2 */ /* 0x0000220008000100 */
[----:B------:R0:W0:Y:S01]  /*02d0*/  SYNCS.EXCH.64 URZ, [UR8+0x32020], UR4 ;  /* 0x03202004083f75b2 */ /* 0x0000220008000100 */
[----:B------:R0:W0:Y:S01]  /*02e0*/  SYNCS.EXCH.64 URZ, [UR8+0x32048], UR6 ;  /* 0x03204806083f75b2 */ /* 0x0000220008000100 */
[----:B------:R-:W-:Y:S01]  /*02f0*/  NOP ;  /* 0x0000000000007918 */ /* 0x000fe20000000000 */
.L_x_2:
[----:B0-----:R-:W-:Y:S01]  /*0300*/  ULDC.64 UR4, c[0x0][0x618] ;  /* 0x0001860000047ab9 */ /* 0x001fe20000000a00 */
[----:B------:R-:W-:Y:S01]  /*0310*/  LOP3.LUT R3, R3, 0xfffffffc, RZ, 0xc0, !PT ;  /* 0xfffffffc03037812 */ /* 0x000fe200078ec0ff */
[----:B------:R-:W-:Y:S01]  /*0320*/  NOP ;  /* 0x0000000000007918 */ /* 0x000fe20000000000 */
[----:B------:R-:W-:Y:S01]  /*0330*/  ISETP.NE.U32.AND P0, PT, RZ, UR4, PT ;  /* 0x00000004ff007c0c */ /* 0x000fe2000bf05070 */
[----:B------:R-:W-:Y:S01]  /*0340*/  NOP ;  /* 0x0000000000007918 */ /* 0x000fe20000000000 */
[----:B-1234-:R-:W-:Y:S01]  /*0350*/  BAR.SYNC.DEFER_BLOCKING 0x0 ;  /* 0x0000000000007b1d */ /* 0x01efe20000010000 */
[----:B------:R-:W-:Y:S01]  /*0360*/  IMAD.IADD R4, R2, 0x1, -R3 ;  /* 0x0000000102047824 */ /* 0x000fe200078e0a03 */
[----:B------:R-:W-:Y:S02]  /*0370*/  ISETP.NE.AND.EX P0, PT, RZ, UR5, PT, P0 ;  /* 0x00000005ff007c0c */ /* 0x000fe4000bf05300 */
[C---:B------:R-:W-:Y:S02]  /*0380*/  ISETP.NE.AND P2, PT, R5.reuse, 0x1, PT ;  /* 0x000000010500780c */ /* 0x040fe40003f45270 */
[----:B------:R-:W-:Y:S01]  /*0390*/  LOP3.LUT P1, RZ, R5, R4, RZ, 0xfc, !PT ;  /* 0x0000000405ff7212 */ /* 0x000fe2000782fcff */
[----:B------:R-:W-:-:S03]  /*03a0*/  ULDC.64 UR16, c[0x0][0x208] ;  /* 0x0000820000107ab9 */ /* 0x000fc60000000a00 */
[----:B------:R-:W-:-:S04]  /*03b0*/  SEL R0, RZ, 0x1, P1 ;  /* 0x00000001ff007807 */ /* 0x000fc80000800000 */
[----:B------:R-:W-:Y:S01]  /*03c0*/  SEL R0, R0, 0x2, P2 ;  /* 0x0000000200007807 */ /* 0x000fe20001000000 */
[----:B------:R-:W-:Y:S06]  /*03d0*/  @!P0 BRA `(.L_x_3) ;  /* 0x00000000001c8947 */ /* 0x000fec0003800000 */
[----:B------:R-:W0:Y:S02]  /*03e0*/  LDC.64 R2, c[0x0][0x618] ;  /* 0x00018600ff027b82 */ /* 0x000e240000000a00 */
[----:B0-----:R-:W2:Y:S02]  /*03f0*/  LDG.E.64 R2, desc[UR16][R2.64] ;  /* 0x0000001002027981 */ /* 0x001ea4000c1e1b00 */
[----:B--2---:R-:W-:-:S04]  /*0400*/  ISETP.NE.U32.AND P0, PT, R2, RZ, PT ;  /* 0x000000ff0200720c */ /* 0x004fc80003f05070 */
[----:B------:R-:W-:-:S13]  /*0410*/  ISETP.NE.AND.EX P0, PT, R3, RZ, PT, P0 ;  /* 0x000000ff0300720c */ /* 0x000fda0003f05300 */
[----:B------:R-:W-:Y:S05]  /*0420*/  @!P0 BRA `(.L_x_3) ;  /* 0x0000000000088947 */ /* 0x000fea0003800000 */
[----:B------:R2:W5:Y:S01]  /*0430*/  LD.E R11, desc[UR16][R2.64] ;  /* 0x00000010020b7980 */ /* 0x000562000c101900 */
[----:B------:R-:W-:Y:S05]  /*0440*/  BRA `(.L_x_4) ;  /* 0x0000000000207947 */ /* 0x000fea0003800000 */
.L_x_3:
[----:B------:R-:W-:Y:S02]  /*0450*/  ULDC.64 UR4, c[0x0][0x608] ;  /* 0x0001820000047ab9 */ /* 0x000fe40000000a00 */
[----:B------:R-:W-:-:S04]  /*0460*/  ISETP.NE.U32.AND P0, PT, RZ, UR4, PT ;  /* 0x00000004ff007c0c */ /* 0x000fc8000bf05070 */
[----:B------:R-:W-:-:S13]  /*0470*/  ISETP.NE.AND.EX P0, PT, RZ, UR5, PT, P0 ;  /* 0x00000005ff007c0c */ /* 0x000fda000bf05300 */
[----:B------:R-:W-:Y:S05]  /*0480*/  @!P0 BRA `(.L_x_5) ;  /* 0x00000000000c8947 */ /* 0x000fea0003800000 */
[----:B------:R-:W0:Y:S02]  /*0490*/  LDC.64 R2, c[0x0][0x608] ;  /* 0x00018200ff027b82 */ /* 0x000e240000000a00 */
[----:B0-----:R1:W5:Y:S01]  /*04a0*/  LDG.E R11, desc[UR16][R2.64] ;  /* 0x00000010020b7981 */ /* 0x001362000c1e1900 */
[----:B------:R-:W-:Y:S05]  /*04b0*/  BRA `(.L_x_4) ;  /* 0x0000000000047947 */ /* 0x000fea0003800000 */
.L_x_5:
[----:B------:R-:W0:Y:S02]  /*04c0*/  LDC R11, c[0x0][0x600] ;  /* 0x00018000ff0b7b82 */ /* 0x000e240000000800 */
.L_x_4:
[----:B------:R-:W-:Y:S02]  /*04d0*/  ULDC.64 UR4, c[0x0][0x620] ;  /* 0x0001880000047ab9 */ /* 0x000fe40000000a00 */
[----:B------:R-:W-:-:S04]  /*04e0*/  ISETP.NE.U32.AND P0, PT, RZ, UR4, PT ;  /* 0x00000004ff007c0c */ /* 0x000fc8000bf05070 */
[----:B------:R-:W-:-:S13]  /*04f0*/  ISETP.NE.AND.EX P0, PT, RZ, UR5, PT, P0 ;  /* 0x00000005ff007c0c */ /* 0x000fda000bf05300 */
[----:B------:R-:W-:Y:S05]  /*0500*/  @!P0 BRA `(.L_x_6) ;  /* 0x00000000001c8947 */ /* 0x000fea0003800000 */
[----:B-12---:R-:W1:Y:S02]  /*0510*/  LDC.64 R2, c[0x0][0x620] ;  /* 0x00018800ff027b82 */ /* 0x006e640000000a00 */
[----:B-1----:R-:W2:Y:S02]  /*0520*/  LDG.E.64 R2, desc[UR16][R2.64] ;  /* 0x0000001002027981 */ /* 0x002ea4000c1e1b00 */
[----:B--2---:R-:W-:-:S04]  /*0530*/  ISETP.NE.U32.AND P0, PT, R2, RZ, PT ;  /* 0x000000ff0200720c */ /* 0x004fc80003f05070 */
[----:B------:R-:W-:-:S13]  /*0540*/  ISETP.NE.AND.EX P0, PT, R3, RZ, PT, P0 ;  /* 0x000000ff0300720c */ /* 0x000fda0003f05300 */
[----:B------:R-:W-:Y:S05]  /*0550*/  @!P0 BRA `(.L_x_6) ;  /* 0x0000000000088947 */ /* 0x000fea0003800000 */
[----:B------:R1:W5:Y:S01]  /*0560*/  LD.E R14, desc[UR16][R2.64] ;  /* 0x00000010020e7980 */ /* 0x000362000c101900 */
[----:B------:R-:W-:Y:S05]  /*0570*/  BRA `(.L_x_7) ;  /* 0x0000000000207947 */ /* 0x000fea0003800000 */
.L_x_6:
[----:B------:R-:W-:Y:S02]  /*0580*/  ULDC.64 UR4, c[0x0][0x610] ;  /* 0x0001840000047ab9 */ /* 0x000fe40000000a00 */
[----:B------:R-:W-:-:S04]  /*0590*/  ISETP.NE.U32.AND P0, PT, RZ, UR4, PT ;  /* 0x00000004ff007c0c */ /* 0x000fc8000bf05070 */
[----:B------:R-:W-:-:S13]  /*05a0*/  ISETP.NE.AND.EX P0, PT, RZ, UR5, PT, P0 ;  /* 0x00000005ff007c0c */ /* 0x000fda000bf05300 */
[----:B------:R-:W-:Y:S05]  /*05b0*/  @!P0 BRA `(.L_x_8) ;  /* 0x00000000000c8947 */ /* 0x000fea0003800000 */
[----:B------:R-:W3:Y:S02]  /*05c0*/  LDC.64 R14, c[0x0][0x610] ;  /* 0x00018400ff0e7b82 */ /* 0x000ee40000000a00 */
[----:B---3--:R4:W5:Y:S01]  /*05d0*/  LDG.E R14, desc[UR16][R14.64] ;  /* 0x000000100e0e7981 */ /* 0x008962000c1e1900 */
[----:B------:R-:W-:Y:S05]  /*05e0*/  BRA `(.L_x_7) ;  /* 0x0000000000047947 */ /* 0x000fea0003800000 */
.L_x_8:
[----:B------:R-:W3:Y:S02]  /*05f0*/  LDC R14, c[0x0][0x604] ;  /* 0x00018100ff0e7b82 */ /* 0x000ee40000000800 */
.L_x_7:
[----:B-12---:R-:W1:Y:S01]  /*0600*/  LDC R2, c[0x0][0x3e8] ;  /* 0x0000fa00ff027b82 */ /* 0x006e620000000800 */
[----:B------:R-:W-:Y:S01]  /*0610*/  ULDC UR4, c[0x0][0x3dc] ;  /* 0x0000f70000047ab9 */ /* 0x000fe20000000800 */
[----:B------:R-:W-:Y:S01]  /*0620*/  ISETP.NE.AND P0, PT, R5, RZ, PT ;  /* 0x000000ff0500720c */ /* 0x000fe20003f05270 */
[----:B------:R-:W-:Y:S01]  /*0630*/  UIADD3 UR4, UR4, 0x3f, URZ ;  /* 0x0000003f04047890 */ /* 0x000fe2000fffe03f */
[----:B------:R-:W-:-:S03]  /*0640*/  ULDC.64 UR6, c[0x0][0x3e0] ;  /* 0x0000f80000067ab9 */ /* 0x000fc60000000a00 */
[----:B------:R-:W-:Y:S02]  /*0650*/  USHF.R.S32.HI UR5, URZ, 0x1f, UR4 ;  /* 0x0000001f3f057899 */ /* 0x000fe40008011404 */
[----:B------:R-:W-:Y:S02]  /*0660*/  UIMAD UR6, UR7, UR6, URZ ;  /* 0x00000006070672a4 */ /* 0x000fe4000f8e023f */
[----:B------:R-:W-:-:S04]  /*0670*/  ULEA.HI UR5, UR5, UR4, URZ, 0x6 ;  /* 0x0000000405057291 */ /* 0x000fc8000f8f303f */
[----:B------:R-:W-:Y:S01]  /*0680*/  USHF.R.S32.HI UR15, URZ, 0x6, UR5 ;  /* 0x000000063f0f7899 */ /* 0x000fe20008011405 */
[----:B-1----:R-:W-:-:S05]  /*0690*/  IMAD R2, R2, UR6, RZ ;  /* 0x0000000602027c24 */ /* 0x002fca000f8e02ff */
[----:B------:R-:W-:Y:S01]  /*06a0*/  IMAD R2, R2, UR15, RZ ;  /* 0x0000000f02027c24 */ /* 0x000fe2000f8e02ff */
[----:B------:R-:W-:Y:S06]  /*06b0*/  @!P0 BRA `(.L_x_9) ;  /* 0x000000b400d48947 */ /* 0x000fec0003800000 */
[----:B------:R-:W-:-:S13]  /*06c0*/  ISETP.NE.AND P0, PT, R5, 0x1, PT ;  /* 0x000000010500780c */ /* 0x000fda0003f05270 */
[----:B------:R-:W-:Y:S05]  /*06d0*/  @P0 EXIT ;  /* 0x000000000000094d */ /* 0x000fea0003800000 */
[----:B------:R-:W-:Y:S01]  /*06e0*/  ISETP.GE.AND P0, PT, R2, 0x1, PT ;  /* 0x000000010200780c */ /* 0x000fe20003f06270 */
[----:B------:R-:W-:Y:S01]  /*06f0*/  UMOV UR4, URZ ;  /* 0x0000003f00047c82 */ /* 0x000fe20008000000 */
[----:B------:R-:W-:Y:S02]  /*0700*/  CS2R R54, SRZ ;  /* 0x0000000000367805 */ /* 0x000fe4000001ff00 */
[----:B------:R-:W-:Y:S02]  /*0710*/  CS2R R120, SRZ ;  /* 0x0000000000787805 */ /* 0x000fe4000001ff00 */
[----:B------:R-:W-:Y:S02]  /*0720*/  CS2R R122, SRZ ;  /* 0x00000000007a7805 */ /* 0x000fe4000001ff00 */
[----:B------:R-:W-:Y:S02]  /*0730*/  CS2R R124, SRZ ;  /* 0x00000000007c7805 */ /* 0x000fe4000001ff00 */
[----:B------:R-:W-:-:S02]  /*0740*/  CS2R R126, SRZ ;  /* 0x00000000007e7805 */ /* 0x000fc4000001ff00 */
[----:B------:R-:W-:Y:S02]  /*0750*/  CS2R R128, SRZ ;  /* 0x0000000000807805 */ /* 0x000fe4000001ff00 */
        /* <DEDUP_REMOVED lines=57> */
[----:B------:R-:W-:Y:S01]  /*0af0*/  CS2R R52, SRZ ;  /* 0x0000000000347805 */ /* 0x000fe2000001ff00 */
[----:B------:R-:W-:Y:S06]  /*0b00*/  @!P0 BRA `(.L_x_10) ;  /* 0x0000000400648947 */ /* 0x000fec0003800000 */
[----:B------:R-:W-:-:S04]  /*0b10*/  LOP3.LUT R3, R0, 0x1, RZ, 0xfc, !PT ;  /* 0x0000000100037812 */ /* 0x000fc800078efcff */
[----:B------:R-:W-:-:S13]  /*0b20*/  ISETP.NE.AND P1, PT, R3, 0x3, PT ;  /* 0x000000030300780c */ /* 0x000fda0003f25270 */
[----:B------:R-:W-:Y:S05]  /*0b30*/  @!P1 BRA `(.L_x_11) ;  /* 0x0000000000049947 */ /* 0x000fea0003800000 */
[----:B------:R-:W-:Y:S01]  /*0b40*/  BPT.TRAP 0x1 ;  /* 0x000000040000795c */ /* 0x000fe20000300000 */
.L_x_11:
[----:B------:R-:W1:Y:S01]  /*0b50*/  S2UR UR5, SR_CgaCtaId ;  /* 0x00000000000579c3 */ /* 0x000e620000008800 */
[----:B------:R-:W-:Y:S01]  /*0b60*/  SHF.L.U32 R3, RZ, 0x1f, RZ ;  /* 0x0000001fff037819 */ /* 0x000fe200000006ff */
[----:B------:R-:W-:Y:S02]  /*0b70*/  UMOV UR4, 0x400 ;  /* 0x0000040000047882 */ /* 0x000fe40000000000 */
[----:B-1----:R-:W-:-:S12]  /*0b80*/  ULEA UR5, UR5, UR4, 0x18 ;  /* 0x0000000405057291 */ /* 0x002fd8000f8ec03f */
.L_x_12:
[----:B-1----:R-:W-:-:S04]  /*0b90*/  IMAD.U32 R4, RZ, RZ, UR5 ;  /* 0x00000005ff047e24 */ /* 0x002fc8000f8e00ff */
[----:B------:R1:W2:Y:S03]  /*0ba0*/  SYNCS.PHASECHK.TRANS64.TRYWAIT P1, [R4+URZ+0x32000], R3 ;  /* 0x03200003040075a7 */ /* 0x0002a6000802017f */
[----:B--2---:R-:W-:Y:S05]  /*0bb0*/  @!P1 NANOSLEEP.SYNCS 0x989680 ;  /* 0x009896800000995d */ /* 0x004fea0003900000 */
[----:B------:R-:W2:Y:S02]  /*0bc0*/  @!P1 SYNCS.PHASECHK.TRANS64 P1, [R4+URZ+0x32000], R3 ;  /* 0x03200003040095a7 */ /* 0x000ea4000802007f */
[----:B--2---:R-:W-:Y:S05]  /*0bd0*/  @!P1 BRA `(.L_x_12) ;  /* 0xfffffffc00ec9947 */ /* 0x004fea000383ffff */
[----:B------:R-:W-:Y:S01]  /*0be0*/  USHF.R.U32.HI UR4, URZ, 0x4, UR5 ;  /* 0x000000043f047899 */ /* 0x000fe20008011605 */
[----:B------:R-:W-:Y:S01]  /*0bf0*/  WARPGROUP.ARRIVE ;  /* 0x00000000000079c5 */ /* 0x000fe20000000000 */
[----:B------:R-:W-:Y:S02]  /*0c00*/  UIADD3 UR5, UR5, 0x28000, URZ ;  /* 0x0002800005057890 */ /* 0x000fe4000fffe03f */
[----:B------:R-:W-:Y:S02]  /*0c10*/  ULOP3.LUT UR4, UR4, 0x3fff, URZ, 0xc0, !UPT ;  /* 0x00003fff04047892 */ /* 0x000fe4000f8ec03f */
[----:B------:R-:W-:Y:S02]  /*0c20*/  USHF.R.U32.HI UR5, URZ, 0x4, UR5 ;  /* 0x000000043f057899 */ /* 0x000fe40008011605 */
[----:B------:R-:W-:Y:S02]  /*0c30*/  ULOP3.LUT UR4, UR4, 0x10000, URZ, 0xfc, !UPT ;  /* 0x0001000004047892 */ /* 0x000fe4000f8efc3f */
[----:B------:R-:W-:-:S02]  /*0c40*/  ULOP3.LUT UR6, UR5, 0x3fff, URZ, 0xc0, !UPT ;  /* 0x00003fff05067892 */ /* 0x000fc4000f8ec03f */
[----:B------:R-:W-:Y:S02]  /*0c50*/  UIADD3 UR5, UR4, 0x200, URZ ;  /* 0x0000020004057890 */ /* 0x000fe4000fffe03f */
[----:B------:R-:W-:Y:S01]  /*0c60*/  UIADD3 UR7, UR4, 0x400, URZ ;  /* 0x0000040004077890 */ /* 0x000fe2000fffe03f */
[----:B------:R-:W-:Y:S02]  /*0c70*/  UMOV UR11, 0x40000040 ;  /* 0x40000040000b7882 */ /* 0x000fe40000000000 */
[----:B------:R-:W-:Y:S01]  /*0c80*/  UMOV UR10, UR6 ;  /* 0x00000006000a7c82 */ /* 0x000fe20008000000 */
[----:B------:R-:W-:Y:S01]  /*0c90*/  UMOV UR8, UR4 ;  /* 0x0000000400087c82 */ /* 0x000fe20008000000 */
[----:B------:R-:W-:Y:S01]  /*0ca0*/  UMOV UR9, 0x40000040 ;  /* 0x4000004000097882 */ /* 0x000fe20000000000 */
[----:B------:R-:W-:Y:S01]  /*0cb0*/  UIADD3 UR12, UR4, 0x600, URZ ;  /* 0x00000600040c7890 */ /* 0x000fe2000fffe03f */
[----:B------:R-:W-:Y:S01]  /*0cc0*/  HGMMA.64x64x16.F32.BF16 R120, gdesc[UR8].tnspB, RZ, !UPT ;  /* 0x40e00000087879f0 */ /* 0x000fe2000c7018ff */
        /* <DEDUP_REMOVED lines=12> */
[----:B------:R-:W-:-:S02]  /*0d90*/  UIADD3 UR8, UR4, 0x2, URZ ;  /* 0x0000000204087890 */ /* 0x000fc4000fffe03f */
[----:B------:R-:W-:Y:S01]  /*0da0*/  UIADD3 UR10, UR6, 0x80, URZ ;  /* 0x00000080060a7890 */ /* 0x000fe2000fffe03f */
[----:B------:R-:W-:Y:S01]  /*0db0*/  UMOV UR9, 0x40000040 ;  /* 0x4000004000097882 */ /* 0x000fe20000000000 */
[----:B------:R-:W-:-:S07]  /*0dc0*/  UMOV UR11, 0x40000040 ;  /* 0x40000040000b7882 */ /* 0x000fce0000000000 */
[----:B------:R-:W-:Y:S01]  /*0dd0*/  HGMMA.64x64x16.F32.BF16 R120, gdesc[UR8].tnspB, R120 ;  /* 0x40e00000087879f0 */ /* 0x000fe20008701878 */
[----:B------:R-:W-:Y:S01]  /*0de0*/  UMOV UR8, UR5 ;  /* 0x0000000500087c82 */ /* 0x000fe20008000000 */
[----:B------:R-:W-:Y:S01]  /*0df0*/  UMOV UR9, 0x40000040 ;  /* 0x4000004000097882 */ /* 0x000fe20000000000 */
[----:B------:R-:W-:Y:S01]  /*0e00*/  UIADD3 UR5, UR4, 0x204, URZ ;  /* 0x0000020404057890 */ /* 0x000fe2000fffe03f */
        /* <DEDUP_REMOVED lines=19> */
[----:B------:R-:W-:Y:S02]  /*0f40*/  UMOV UR9, 0x40000040 ;  /* 0x4000004000097882 */ /* 0x000fe40000000000 */
[----:B------:R-:W-:Y:S01]  /*0f50*/  HGMMA.64x64x16.F32.BF16 R56, gdesc[UR8].tnspB, R56 ;  /* 0x40e00000083879f0 */ /* 0x000fe20008701838 */
[----:B------:R-:W-:Y:S01]  /*0f60*/  UMOV UR8, UR12 ;  /* 0x0000000c00087c82 */ /* 0x000fe20008000000 */
[----:B------:R-:W-:-:S02]  /*0f70*/  UMOV UR9, 0x40000040 ;  /* 0x4000004000097882 */ /* 0x000fc40000000000 */
[----:B------:R-:W-:Y:S01]  /*0f80*/  HGMMA.64x64x16.F32.BF16 R24, gdesc[UR8].tnspB, R24 ;  /* 0x40e00000081879f0 */ /* 0x000fe20008701818 */
[----:B------:R-:W-:Y:S02]  /*0f90*/  UIADD3 UR8, UR4, 0x6, URZ ;  /* 0x0000000604087890 */ /* 0x000fe4000fffe03f */
[----:B------:R-:W-:Y:S02]  /*0fa0*/  UIADD3 UR10, UR6, 0x180, URZ ;  /* 0x00000180060a7890 */ /* 0x000fe4000fffe03f */
[----:B------:R-:W-:Y:S01]  /*0fb0*/  UIADD3 UR6, UR4, 0x406, URZ ;  /* 0x0000040604067890 */ /* 0x000fe2000fffe03f */
[----:B------:R-:W-:Y:S01]  /*0fc0*/  UMOV UR9, 0x40000040 ;  /* 0x4000004000097882 */ /* 0x000fe20000000000 */
[----:B------:R-:W-:Y:S01]  /*0fd0*/  UMOV UR11, 0x40000040 ;  /* 0x40000040000b7882 */ /* 0x000fe20000000000 */
[----:B------:R-:W-:-:S04]  /*0fe0*/  UIADD3 UR4, UR4, 0x606, URZ ;  /* 0x0000060604047890 */ /* 0x000fc8000fffe03f */
[----:B------:R-:W-:Y:S01]  /*0ff0*/  HGMMA.64x64x16.F32.BF16 R120, gdesc[UR8].tnspB, R120 ;  /* 0x40e00000087879f0 */ /* 0x000fe20008701878 */
[----:B------:R-:W-:Y:S01]  /*1000*/  UMOV UR8, UR5 ;  /* 0x0000000500087c82 */ /* 0x000fe20008000000 */
[----:B------:R-:W-:Y:S02]  /*1010*/  UMOV UR9, 0x40000040 ;  /* 0x4000004000097882 */ /* 0x000fe40000000000 */
[----:B------:R-:W-:Y:S01]  /*1020*/  HGMMA.64x64x16.F32.BF16 R88, gdesc[UR8].tnspB, R88 ;  /* 0x40e00000085879f0 */ /* 0x000fe20008701858 */
[----:B------:R-:W-:Y:S01]  /*1030*/  UMOV UR8, UR6 ;  /* 0x0000000600087c82 */ /* 0x000fe20008000000 */
[----:B------:R-:W-:Y:S02]  /*1040*/  UMOV UR9, 0x40000040 ;  /* 0x4000004000097882 */ /* 0x000fe40000000000 */
[----:B------:R-:W-:Y:S01]  /*1050*/  HGMMA.64x64x16.F32.BF16 R56, gdesc[UR8].tnspB, R56 ;  /* 0x40e00000083879f0 */ /* 0x000fe20008701838 */
[----:B------:R-:W-:Y:S01]  /*1060*/  UMOV UR8, UR4 ;  /* 0x0000000400087c82 */ /* 0x000fe20008000000 */
[----:B------:R-:W-:Y:S01]  /*1070*/  UMOV UR9, 0x40000040 ;  /* 0x4000004000097882 */ /* 0x000fe20000000000 */
[----:B------:R-:W-:Y:S01]  /*1080*/  UMOV UR4, 0x1 ;  /* 0x0000000100047882 */ /* 0x000fe20000000000 */
[----:B------:R-:W-:Y:S04]  /*1090*/  HGMMA.64x64x16.F32.BF16 R24, gdesc[UR8].tnspB, R24, gsb0 ;  /* 0x40e00000081879f0 */ /* 0x000fe80008001818 */
.L_x_10:
[----:B-1----:R-:W-:-:S05]  /*10a0*/  VIMNMX R3, R2, 0x1, PT ;  /* 0x0000000102037848 */ /* 0x002fca0003fe0100 */
[----:B------:R-:W-:-:S05]  /*10b0*/  IMAD.IADD R4, R2, 0x1, -R3 ;  /* 0x0000000102047824 */ /* 0x000fca00078e0a03 */
[----:B------:R-:W-:-:S13]  /*10c0*/  ISETP.GE.AND P1, PT, R4, 0x1, PT ;  /* 0x000000010400780c */ /* 0x000fda0003f26270 */
[----:B------:R-:W-:Y:S05]  /*10d0*/  @!P1 BRA `(.L_x_13) ;  /* 0x0000000400d89947 */ /* 0x000fea0003800000 */
[----:B------:R-:W1:Y:S01]  /*10e0*/  S2UR UR5, SR_CgaCtaId ;  /* 0x00000000000579c3 */ /* 0x000e620000008800 */
[----:B------:R-:W-:Y:S01]  /*10f0*/  UMOV UR6, 0x400 ;  /* 0x0000040000067882 */ /* 0x000fe20000000000 */
[----:B------:R-:W-:Y:S01]  /*1100*/  LOP3.LUT R7, R0, 0x1, RZ, 0xfc, !PT ;  /* 0x0000000100077812 */ /* 0x000fe200078efcff */
[----:B------:R-:W-:Y:S01]  /*1110*/  IMAD.MOV.U32 R5, RZ, RZ, RZ ;  /* 0x000000ffff057224 */ /* 0x000fe200078e00ff */
[----:B------:R-:W-:Y:S01]  /*1120*/  UISETP.NE.U32.AND UP0, UPT, UR4, URZ, UPT ;  /* 0x0000003f0400728c */ /* 0x000fe2000bf05070 */
[----:B------:R-:W-:Y:S01]  /*1130*/  IMAD.MOV.U32 R2, RZ, RZ, R4 ;  /* 0x000000ffff027224 */ /* 0x000fe200078e0004 */
[----:B-1----:R-:W-:-:S04]  /*1140*/  ULEA UR6, UR5, UR6, 0x18 ;  /* 0x0000000605067291 */ /* 0x002fc8000f8ec03f */
[----:B------:R-:W-:Y:S02]  /*1150*/  USHF.R.U32.HI UR5, URZ, 0x4, UR6 ;  /* 0x000000043f057899 */ /* 0x000fe40008011606 */
[----:B------:R-:W-:Y:S02]  /*1160*/  UIADD3 UR7, UR6, 0x28000, URZ ;  /* 0x0002800006077890 */ /* 0x000fe4000fffe03f */
[----:B------:R-:W-:Y:S02]  /*1170*/  ULOP3.LUT UR5, UR5, 0x3fff, URZ, 0xc0, !UPT ;  /* 0x00003fff05057892 */ /* 0x000fe4000f8ec03f */
[----:B------:R-:W-:Y:S02]  /*1180*/  USHF.R.U32.HI UR8, URZ, 0x4, UR7 ;  /* 0x000000043f087899 */ /* 0x000fe40008011607 */
[----:B------:R-:W-:Y:S02]  /*1190*/  ULOP3.LUT UR7, UR5, 0x10000, URZ, 0xfc, !UPT ;  /* 0x0001000005077892 */ /* 0x000fe4000f8efc3f */
[----:B------:R-:W-:Y:S01]  /*11a0*/  ULOP3.LUT UR8, UR8, 0x3fff, URZ, 0xc0, !UPT ;  /* 0x00003fff08087892 */ /* 0x000fe2000f8ec03f */
[----:B------:R-:W-:-:S11]  /*11b0*/  UMOV UR5, URZ ;  /* 0x0000003f00057c82 */ /* 0x000fd60008000000 */
.L_x_18:
[----:B------:R-:W-:-:S13]  /*11c0*/  ISETP.NE.AND P2, PT, R7, 0x3, PT ;  /* 0x000000030700780c */ /* 0x000fda0003f45270 */
[----:B-1----:R-:W-:Y:S05]  /*11d0*/  @!P2 BRA `(.L_x_14) ;  /* 0x000000000004a947 */ /* 0x002fea0003800000 */
[----:B------:R-:W-:Y:S01]  /*11e0*/  BPT.TRAP 0x1 ;  /* 0x000000040000795c */ /* 0x000fe20000300000 */
.L_x_14:
[----:B------:R-:W-:Y:S01]  /*11f0*/  SHF.L.U32 R3, R5, 0x1f, RZ ;  /* 0x0000001f05037819 */ /* 0x000fe200000006ff */
[----:B------:R-:W-:-:S12]  /*1200*/  ULEA UR9, UR4, UR6, 0x3 ;  /* 0x0000000604097291 */ /* 0x000fd8000f8e183f */
.L_x_15:
[----:B-1----:R-:W-:-:S04]  /*1210*/  IMAD.U32 R6, RZ, RZ, UR9 ;  /* 0x00000009ff067e24 */ /* 0x002fc8000f8e00ff */
[----:B------:R1:W2:Y:S03]  /*1220*/  SYNCS.PHASECHK.TRANS64.TRYWAIT P1, [R6+URZ+0x32000], R3 ;  /* 0x03200003060075a7 */ /* 0x0002a6000802017f */
[----:B--2---:R-:W-:Y:S05]  /*1230*/  @!P1 NANOSLEEP.SYNCS 0x989680 ;  /* 0x009896800000995d */ /* 0x004fea0003900000 */
[----:B------:R-:W2:Y:S02]  /*1240*/  @!P1 SYNCS.PHASECHK.TRANS64 P1, [R6+URZ+0x32000], R3 ;  /* 0x03200003060095a7 */ /* 0x000ea4000802007f */
[----:B--2---:R-:W-:Y:S05]  /*1250*/  @!P1 BRA `(.L_x_15) ;  /* 0xfffffffc00ec9947 */ /* 0x004fea000383ffff */
[----:B------:R-:W-:Y:S01]  /*1260*/  ULEA UR10, UR4, UR7, 0xb ;  /* 0x00000007040a7291 */ /* 0x000fe2000f8e583f */
[----:B------:R-:W-:Y:S01]  /*1270*/  WARPGROUP.ARRIVE ;  /* 0x00000000000079c5 */ /* 0x000fe20000000000 */
[----:B------:R-:W-:Y:S02]  /*1280*/  ULEA UR12, UR4, UR8, 0x9 ;  /* 0x00000008040c7291 */ /* 0x000fe4000f8e483f */
[----:B------:R-:W-:Y:S02]  /*1290*/  UIADD3 UR9, UR10, 0x200, URZ ;  /* 0x000002000a097890 */ /* 0x000fe4000fffe03f */
[----:B------:R-:W-:Y:S02]  /*12a0*/  UIADD3 UR11, UR10, 0x400, URZ ;  /* 0x000004000a0b7890 */ /* 0x000fe4000fffe03f */
[----:B------:R-:W-:Y:S01]  /*12b0*/  UMOV UR20, UR10 ;  /* 0x0000000a00147c82 */ /* 0x000fe20008000000 */
[----:B------:R-:W-:Y:S01]  /*12c0*/  UMOV UR21, 0x40000040 ;  /* 0x4000004000157882 */ /* 0x000fe20000000000 */
[----:B------:R-:W-:Y:S01]  /*12d0*/  UMOV UR22, UR12 ;  /* 0x0000000c00167c82 */ /* 0x000fe20008000000 */
[----:B------:R-:W-:Y:S01]  /*12e0*/  UMOV UR23, 0x40000040 ;  /* 0x4000004000177882 */ /* 0x000fe20000000000 */
[----:B------:R-:W-:Y:S01]  /*12f0*/  UIADD3 UR13, UR10, 0x600, URZ ;  /* 0x000006000a0d7890 */ /* 0x000fe2000fffe03f */
[----:B------:R-:W-:Y:S01]  /*1300*/  HGMMA.64x64x16.F32.BF16 R120, gdesc[UR20].tnspB, R120, UP0 ;  /* 0x40e00000147879f0 */ /* 0x000fe2000bf01878 */
        /* <DEDUP_REMOVED lines=12> */
[----:B------:R-:W-:-:S02]  /*13d0*/  UIADD3 UR20, UR10, 0x2, URZ ;  /* 0x000000020a147890 */ /* 0x000fc4000fffe03f */
[----:B------:R-:W-:Y:S01]  /*13e0*/  UIADD3 UR22, UR12, 0x80, URZ ;  /* 0x000000800c167890 */ /* 0x000fe2000fffe03f */
[----:B------:R-:W-:Y:S01]  /*13f0*/  UMOV UR21, 0x40000040 ;  /* 0x4000004000157882 */ /* 0x000fe20000000000 */
[----:B------:R-:W-:Y:S01]  /*1400*/  UMOV UR23, 0x40000040 ;  /* 0x4000004000177882 */ /* 0x000fe20000000000 */
[----:B------:R-:W-:Y:S02]  /*1410*/  UIADD3 UR14, UR12, 0x180, URZ ;  /* 0x000001800c0e7890 */ /* 0x000fe4000fffe03f */
[----:B------:R-:W-:Y:S01]  /*1420*/  UIADD3 UR18, UR10, 0x406, URZ ;  /* 0x000004060a127890 */ /* 0x000fe2000fffe03f */
[----:B------:R-:W-:-:S03]  /*1430*/  UMOV UR15, 0x40000040 ;  /* 0x40000040000f7882 */ /* 0x000fc60000000000 */
        /* <DEDUP_REMOVED lines=28> */
[----:B------:R-:W-:Y:S01]  /*1600*/  UMOV UR12, UR9 ;  /* 0x00000009000c7c82 */ /* 0x000fe20008000000 */
[----:B------:R-:W-:Y:S01]  /*1610*/  HGMMA.64x64x16.F32.BF16 R24, gdesc[UR20].tnspB, R24 ;  /* 0x40e00000141879f0 */ /* 0x000fe20008701818 */
[----:B------:R-:W-:Y:S01]  /*1620*/  UMOV UR13, 0x40000040 ;  /* 0x40000040000d7882 */ /* 0x000fe20000000000 */
[----:B------:R-:W-:-:S02]  /*1630*/  UIADD3 UR10, UR10, 0x606, URZ ;  /* 0x000006060a0a7890 */ /* 0x000fc4000fffe03f */
        /* <DEDUP_REMOVED lines=8> */
[----:B------:R-:W-:-:S02]  /*16c0*/  UMOV UR13, 0x40000040 ;  /* 0x40000040000d7882 */ /* 0x000fc40000000000 */
[----:B------:R-:W-:Y:S03]  /*16d0*/  HGMMA.64x64x16.F32.BF16 R24, gdesc[UR12].tnspB, R24, gsb0 ;  /* 0x40e000000c1879f0 */ /* 0x000fe60008001818 */
[----:B------:R-:W-:Y:S02]  /*16e0*/  WARPGROUP.DEPBAR.LE gsb0, 0x1 ;  /* 0x00008000000079c5 */ /* 0x000fe40000010100 */
[----:B------:R-:W-:Y:S05]  /*16f0*/  @!P2 BRA `(.L_x_16) ;  /* 0x000000000004a947 */ /* 0x000fea0003800000 */
[----:B------:R-:W-:Y:S01]  /*1700*/  BPT.TRAP 0x1 ;  /* 0x000000040000795c */ /* 0x000fe20000300000 */
.L_x_16:
[----:B------:R-:W-:Y:S01]  /*1710*/  ULEA UR9, UR5, UR6, 0x3 ;  /* 0x0000000605097291 */ /* 0x000fe2000f8e183f */
[----:B------:R-:W-:-:S03]  /*1720*/  ISETP.GT.U32.AND P1, PT, R0, 0x1, PT ;  /* 0x000000010000780c */ /* 0x000fc60003f24070 */
[----:B------:R-:W-:-:S04]  /*1730*/  UIADD3 UR9, UR9, 0x32028, URZ ;  /* 0x0003202809097890 */ /* 0x000fc8000fffe03f */
[----:B------:R-:W-:-:S09]  /*1740*/  UPRMT UR9, URZ, 0x654, UR9 ;  /* 0x000006543f097896 */ /* 0x000fd20008000009 */
[----:B------:R-:W-:Y:S01]  /*1750*/  SYNCS.ARRIVE.TRANS64.RED.A1T0 RZ, [UR9], RZ ;  /* 0x000000ffffff79a7 */ /* 0x000fe20008100409 */
[----:B------:R-:W-:Y:S05]  /*1760*/  @P1 BRA `(.L_x_17) ;  /* 0x0000000000041947 */ /* 0x000fea0003800000 */
[----:B------:R-:W-:Y:S01]  /*1770*/  BPT.TRAP 0x1 ;  /* 0x000000040000795c */ /* 0x000fe20000300000 */
.L_x_17:
[----:B------:R-:W-:Y:S01]  /*1780*/  UIADD3 UR4, UR4, 0x1, URZ ;  /* 0x0000000104047890 */ /* 0x000fe2000fffe03f */
[C---:B------:R-:W-:Y:S01]  /*1790*/  ISETP.GT.AND P1, PT, R2.reuse, 0x1, PT ;  /* 0x000000010200780c */ /* 0x040fe20003f24270 */
[----:B------:R-:W-:Y:S01]  /*17a0*/  UIADD3 UR5, UR5, 0x1, URZ ;  /* 0x0000000105057890 */ /* 0x000fe2000fffe03f */
[----:B------:R-:W-:Y:S01]  /*17b0*/  VIADD R2, R2, 0xffffffff ;  /* 0xffffffff02027836 */ /* 0x000fe20000000000 */
[----:B------:R-:W-:Y:S02]  /*17c0*/  UISETP.NE.AND UP0, UPT, UR4, 0x5, UPT ;  /* 0x000000050400788c */ /* 0x000fe4000bf05270 */
[----:B------:R-:W-:Y:S02]  /*17d0*/  UISETP.NE.AND UP1, UPT, UR5, 0x5, UPT ;  /* 0x000000050500788c */ /* 0x000fe4000bf25270 */
[----:B------:R-:W-:Y:S02]  /*17e0*/  USEL UR9, URZ, 0x1, UP0 ;  /* 0x000000013f097887 */ /* 0x000fe40008000000 */
[----:B------:R-:W-:-:S02]  /*17f0*/  USEL UR4, UR4, URZ, UP0 ;  /* 0x0000003f04047287 */ /* 0x000fc40008000000 */
[----:B------:R-:W-:Y:S02]  /*1800*/  USEL UR5, UR5, URZ, UP1 ;  /* 0x0000003f05057287 */ /* 0x000fe40008800000 */
[----:B------:R-:W-:Y:S01]  /*1810*/  UPLOP3.LUT UP0, UPT, UPT, UPT, UPT, 0x80, 0x0 ;  /* 0x000000000000789c */ /* 0x000fe20003f0f070 */
[----:B------:R-:W-:Y:S01]  /*1820*/  LOP3.LUT R5, R5, UR9, RZ, 0x3c, !PT ;  /* 0x0000000905057c12 */ /* 0x000fe2000f8e3cff */
[----:B------:R-:W-:Y:S09]  /*1830*/  @P1 BRA `(.L_x_18) ;  /* 0xfffffff800601947 */ /* 0x000ff2000383ffff */
.L_x_13:
[----:B------:R-:W-:Y:S02]  /*1840*/  WARPGROUP.DEPBAR.LE gsb0, 0x0 ;  /* 0x00008000000079c5 */ /* 0x000fe40000010000 */
[----:B------:R-:W-:Y:S05]  /*1850*/  @!P0 BRA `(.L_x_19) ;  /* 0x0000000000448947 */ /* 0x000fea0003800000 */
[----:B------:R-:W-:-:S04]  /*1860*/  LOP3.LUT R2, R0, 0x1, RZ, 0xfc, !PT ;  /* 0x0000000100027812 */ /* 0x000fc800078efcff */
[----:B------:R-:W-:-:S13]  /*1870*/  ISETP.NE.AND P0, PT, R2, 0x3, PT ;  /* 0x000000030200780c */ /* 0x000fda0003f05270 */
[----:B------:R-:W-:Y:S05]  /*1880*/  @!P0 BRA `(.L_x_20) ;  /* 0x0000000000048947 */ /* 0x000fea0003800000 */
[----:B------:R-:W-:Y:S01]  /*1890*/  BPT.TRAP 0x1 ;  /* 0x000000040000795c */ /* 0x000fe20000300000 */
.L_x_20:
[----:B------:R-:W2:Y:S01]  /*18a0*/  S2R R5, SR_CgaCtaId ;  /* 0x0000000000057919 */ /* 0x000ea20000008800 */
[----:B-1----:R-:W-:Y:S01]  /*18b0*/  IMAD.WIDE.U32 R2, R4, -0x33333333, RZ ;  /* 0xcccccccd04027825 */ /* 0x002fe200078e00ff */
[----:B------:R-:W-:Y:S02]  /*18c0*/  MOV R2, 0x400 ;  /* 0x0000040000027802 */ /* 0x000fe40000000f00 */
[----:B------:R-:W-:Y:S02]  /*18d0*/  ISETP.GT.U32.AND P0, PT, R0, 0x1, PT ;  /* 0x000000010000780c */ /* 0x000fe40003f04070 */
[----:B------:R-:W-:-:S05]  /*18e0*/  SHF.R.U32.HI R3, RZ, 0x2, R3 ;  /* 0x00000002ff037819 */ /* 0x000fca0000011603 */
[----:B------:R-:W-:Y:S01]  /*18f0*/  IMAD R4, R3, -0x5, R4 ;  /* 0xfffffffb03047824 */ /* 0x000fe200078e0204 */
[----:B--2---:R-:W-:-:S05]  /*1900*/  LEA R5, R5, R2, 0x18 ;  /* 0x0000000205057211 */ /* 0x004fca00078ec0ff */
[----:B------:R-:W-:-:S04]  /*1910*/  IMAD R4, R4, 0x8, R5 ;  /* 0x0000000804047824 */ /* 0x000fc800078e0205 */
[----:B------:R-:W-:-:S05]  /*1920*/  VIADD R4, R4, 0x32028 ;  /* 0x0003202804047836 */ /* 0x000fca0000000000 */
[----:B------:R-:W-:-:S04]  /*1930*/  PRMT R4, RZ, 0x654, R4 ;  /* 0x00000654ff047816 */ /* 0x000fc80000000004 */
[----:B------:R2:W-:Y:S01]  /*1940*/  SYNCS.ARRIVE.TRANS64.RED.A1T0 RZ, [R4+URZ], RZ ;  /* 0x000000ff04ff79a7 */ /* 0x0005e2000810043f */
[----:B------:R-:W-:Y:S05]  /*1950*/  @P0 BRA `(.L_x_19) ;  /* 0x0000000000040947 */ /* 0x000fea0003800000 */
[----:B------:R-:W-:Y:S01]  /*1960*/  BPT.TRAP 0x1 ;  /* 0x000000040000795c */ /* 0x000fe20000300000 */
.L_x_19:
[----:B-1----:R-:W1:Y:S01]  /*1970*/  S2R R3, SR_TID.X ;  /* 0x0000000000037919 */ /* 0x002e620000002100 */
[----:B------:R-:W-:Y:S01]  /*1980*/  ULDC.64 UR4, c[0x0][0x280] ;  /* 0x0000a00000047ab9 */ /* 0x000fe20000000a00 */
[----:B--2---:R-:W2:Y:S01]  /*1990*/  S2R R4, SR_CTAID.Y ;  /* 0x0000000000047919 */ /* 0x004ea20000002600 */
[----:B------:R-:W0:Y:S01]  /*19a0*/  S2R R9, SR_CTAID.X ;  /* 0x0000000000097919 */ /* 0x000e220000002500 */
[----:B-1----:R-:W-:-:S04]  /*19b0*/  SHF.R.S32.HI R0, RZ, 0x1f, R3 ;  /* 0x0000001fff007819 */ /* 0x002fc80000011403 */
[----:B------:R-:W-:Y:S01]  /*19c0*/  LEA.HI R0, R0, R3, RZ, 0x7 ;  /* 0x0000000300007211 */ /* 0x000fe200078f38ff */
[----:B--2---:R-:W-:-:S03]  /*19d0*/  IMAD.SHL.U32 R4, R4, 0x40, RZ ;  /* 0x0000004004047824 */ /* 0x004fc600078e00ff */
[----:B------:R-:W-:Y:S01]  /*19e0*/  LOP3.LUT R0, R0, 0xffffff80, RZ, 0xc0, !PT ;  /* 0xffffff8000007812 */ /* 0x000fe200078ec0ff */
[----:B0-----:R-:W-:Y:S01]  /*19f0*/  IMAD.SHL.U32 R10, R9, 0x100, RZ ;  /* 0x00000100090a7824 */ /* 0x001fe200078e00ff */
[----:B------:R-:W-:-:S03]  /*1a00*/  ISETP.GE.AND P0, PT, R4, UR5, PT ;  /* 0x0000000504007c0c */ /* 0x000fc6000bf06270 */
[----:B------:R-:W-:Y:S01]  /*1a10*/  IMAD.IADD R0, R3, 0x1, -R0 ;  /* 0x0000000103007824 */ /* 0x000fe200078e0a00 */
[----:B------:R-:W-:-:S04]  /*1a20*/  ISETP.GE.OR P0, PT, R10, UR4, P0 ;  /* 0x000000040a007c0c */ /* 0x000fc80008706670 */
[----:B------:R-:W-:-:S04]  /*1a30*/  SHF.R.S32.HI R3, RZ, 0x1f, R0 ;  /* 0x0000001fff037819 */ /* 0x000fc80000011400 */
[----:B------:R-:W-:-:S04]  /*1a40*/  LEA.HI R2, R3, R0, RZ, 0x2 ;  /* 0x0000000003027211 */ /* 0x000fc800078f10ff */
[--C-:B------:R-:W-:Y:S02]  /*1a50*/  SHF.R.S32.HI R6, RZ, 0x2, R2.reuse ;  /* 0x00000002ff067819 */ /* 0x100fe40000011402 */
[----:B------:R-:W-:-:S04]  /*1a60*/  SHF.R.S32.HI R5, RZ, 0x1f, R2 ;  /* 0x0000001fff057819 */ /* 0x000fc80000011402 */
[----:B------:R-:W-:-:S04]  /*1a70*/  LEA.HI R5, R5, R6, RZ, 0x3 ;  /* 0x0000000605057211 */ /* 0x000fc800078f18ff */
[----:B------:R-:W-:Y:S01]  /*1a80*/  LOP3.LUT R7, R5, 0xfffffff8, RZ, 0xc0, !PT ;  /* 0xfffffff805077812 */ /* 0x000fe200078ec0ff */
[----:B------:R-:W-:Y:S06]  /*1a90*/  @P0 EXIT ;  /* 0x000000000000094d */ /* 0x000fec0003800000 */
[----:B------:R-:W0:Y:S01]  /*1aa0*/  LDC.64 R12, c[0x0][0x658] ;  /* 0x00019600ff0c7b82 */ /* 0x000e220000000a00 */
[----:B------:R-:W-:Y:S01]  /*1ab0*/  LOP3.LUT R5, R2, 0x7ffffffc, RZ, 0xc0, !PT ;  /* 0x7ffffffc02057812 */ /* 0x000fe200078ec0ff */
[----:B------:R-:W-:Y:S01]  /*1ac0*/  IMAD.IADD R2, R6, 0x1, -R7 ;  /* 0x0000000106027824 */ /* 0x000fe200078e0a07 */
[----:B------:R-:W-:Y:S02]  /*1ad0*/  LEA.HI R6, R3, R0, RZ, 0x5 ;  /* 0x0000000003067211 */ /* 0x000fe400078f28ff */
[----:B---3-5:R-:W-:Y:S01]  /*1ae0*/  FSETP.NEU.AND P1, PT, R14, RZ, PT ;  /* 0x000000ff0e00720b */ /* 0x028fe20003f2d000 */
[----:B------:R-:W-:Y:S01]  /*1af0*/  IMAD.IADD R5, R0, 0x1, -R5 ;  /* 0x0000000100057824 */ /* 0x000fe200078e0a05 */
[----:B------:R-:W-:Y:S02]  /*1b00*/  SHF.R.S32.HI R3, RZ, 0x1f, R2 ;  /* 0x0000001fff037819 */ /* 0x000fe40000011402 */
[----:B----4-:R-:W-:Y:S01]  /*1b10*/  SHF.R.S32.HI R15, RZ, 0x5, R6 ;  /* 0x00000005ff0f7819 */ /* 0x010fe20000011406 */
[----:B------:R-:W-:-:S02]  /*1b20*/  IMAD.SHL.U32 R5, R5, 0x2, RZ ;  /* 0x0000000205057824 */ /* 0x000fc400078e00ff */
[----:B------:R-:W-:-:S03]  /*1b30*/  IMAD.WIDE R8, R9, 0x100, R2 ;  /* 0x0000010009087825 */ /* 0x000fc600078e0202 */
[----:B------:R-:W-:Y:S01]  /*1b40*/  SHF.R.S32.HI R7, RZ, 0x1f, R5 ;  /* 0x0000001fff077819 */ /* 0x000fe20000011405 */
[C---:B------:R-:W-:Y:S01]  /*1b50*/  IMAD R3, R15.reuse, -0x10, -R10 ;  /* 0xfffffff00f037824 */ /* 0x040fe200078e0a0a */
[C---:B------:R-:W-:Y:S01]  /*1b60*/  IADD3 R6, P0, R4.reuse, R5, RZ ;  /* 0x0000000504067210 */ /* 0x040fe20007f1e0ff */
[----:B------:R-:W-:Y:S01]  /*1b70*/  IMAD.WIDE R8, R15, 0x10, R8 ;  /* 0x000000100f087825 */ /* 0x000fe200078e0208 */
[----:B------:R-:W-:Y:S02]  /*1b80*/  IADD3 R10, -R5, UR5, -R4 ;  /* 0x00000005050a7c10 */ /* 0x000fe4000fffe904 */
[----:B------:R-:W-:Y:S02]  /*1b90*/  LEA.HI.X.SX32 R7, R4, R7, 0x1, P0 ;  /* 0x0000000704077211 */ /* 0x000fe400000f0eff */
[----:B------:R-:W-:Y:S01]  /*1ba0*/  IADD3 R0, R3, UR4, -R2 ;  /* 0x0000000403007c10 */ /* 0x000fe2000fffe802 */
[-C--:B0-----:R-:W-:Y:S01]  /*1bb0*/  IMAD R2, R9, R12.reuse, RZ ;  /* 0x0000000c09027224 */ /* 0x081fe200078e02ff */
[----:B------:R-:W-:Y:S01]  /*1bc0*/  ISETP.GT.AND P3, PT, R10, RZ, PT ;  /* 0x000000ff0a00720c */ /* 0x000fe20003f64270 */
[----:B------:R-:W-:Y:S01]  /*1bd0*/  IMAD.WIDE.U32 R18, R8, R12, R6 ;  /* 0x0000000c08127225 */ /* 0x000fe200078e0006 */
[----:B------:R-:W-:-:S02]  /*1be0*/  SHF.L.U64.HI R15, R12, 0x3, R13 ;  /* 0x000000030c0f7819 */ /* 0x000fc4000001020d */
[----:B------:R-:W-:Y:S01]  /*1bf0*/  P2R R3, PR, RZ, 0x8 ;  /* 0x00000008ff037803 */ /* 0x000fe20000000000 */
[----:B------:R-:W-:Y:S01]  /*1c00*/  IMAD R21, R8, R13, R2 ;  /* 0x0000000d08157224 */ /* 0x000fe200078e0202 */
[----:B------:R-:W-:Y:S01]  /*1c10*/  ISETP.GT.AND P0, PT, R0, RZ, P3 ;  /* 0x000000ff0000720c */ /* 0x000fe20001f04270 */
[----:B------:R-:W-:Y:S02]  /*1c20*/  IMAD.SHL.U32 R16, R12, 0x8, RZ ;  /* 0x000000080c107824 */ /* 0x000fe400078e00ff */
[----:B------:R-:W-:Y:S01]  /*1c30*/  IMAD.IADD R21, R19, 0x1, R21 ;  /* 0x0000000113157824 */ /* 0x000fe200078e0215 */
[----:B------:R-:W-:Y:S09]  /*1c40*/  @!P1 BRA `(.L_x_21) ;  /* 0x0000006c00cc9947 */ /* 0x000ff20003800000 */
[----:B------:R-:W-:Y:S01]  /*1c50*/  ULDC.64 UR4, c[0x0][0x630] ;  /* 0x00018c0000047ab9 */ /* 0x000fe20000000a00 */
[----:B------:R-:W-:Y:S01]  /*1c60*/  ULDC.64 UR8, c[0x0][0x628] ;  /* 0x00018a0000087ab9 */ /* 0x000fe20000000a00 */
[----:B------:R-:W-:Y:S01]  /*1c70*/  IMAD R17, R9, UR4, RZ ;  /* 0x0000000409117c24 */ /* 0x000fe2000f8e02ff */
[----:B------:R-:W-:Y:S01]  /*1c80*/  ULDC.64 UR6, c[0x0][0x650] ;  /* 0x0001940000067ab9 */ /* 0x000fe20000000a00 */
[----:B------:R-:W-:-:S04]  /*1c90*/  IMAD.WIDE.U32 R2, R8, UR4, R6 ;  /* 0x0000000408027c25 */ /* 0x000fc8000f8e0006 */
[----:B------:R-:W-:Y:S01]  /*1ca0*/  IMAD R17, R8, UR5, R17 ;  /* 0x0000000508117c24 */ /* 0x000fe2000f8e0211 */
[----:B------:R-:W-:-:S03]  /*1cb0*/  LEA R4, P1, R2, UR8, 0x1 ;  /* 0x0000000802047c11 */ /* 0x000fc6000f8208ff */
[----:B------:R-:W-:-:S05]  /*1cc0*/  IMAD.IADD R3, R3, 0x1, R17 ;  /* 0x0000000103037824 */ /* 0x000fca00078e0211 */
[----:B------:R-:W-:-:S05]  /*1cd0*/  LEA.HI.X R5, R2, UR9, R3, 0x1, P1 ;  /* 0x0000000902057c11 */ /* 0x000fca00088f0c03 */
[----:B------:R-:W2:Y:S01]  /*1ce0*/  @P0 LDG.E.LTC128B.U16 R19, desc[UR16][R4.64] ;  /* 0x0000001004130981 */ /* 0x000ea2000c1e1520 */
[----:B------:R-:W-:Y:S01]  /*1cf0*/  ISETP.GT.AND P6, PT, R10, 0x1, PT ;  /* 0x000000010a00780c */ /* 0x000fe20003fc4270 */
[----:B------:R-:W-:Y:S01]  /*1d00*/  BSSY B0, `(.L_x_22) ;  /* 0x000000e000007945 */ /* 0x000fe20003800000 */
[----:B------:R-:W-:Y:S02]  /*1d10*/  LEA R2, P2, R18, UR6, 0x1 ;  /* 0x0000000612027c11 */ /* 0x000fe4000f8408ff */
[----:B------:R-:W-:Y:S01]  /*1d20*/  ISETP.GT.AND P1, PT, R0, RZ, P6 ;  /* 0x000000ff0000720c */ /* 0x000fe20003724270 */
[----:B--2---:R-:W-:-:S04]  /*1d30*/  IMAD.U32 R3, R19, 0x10000, RZ ;  /* 0x0001000013037824 */ /* 0x004fc800078e00ff */
[----:B------:R-:W-:-:S04]  /*1d40*/  FMUL R3, R3, R14 ;  /* 0x0000000e03037220 */ /* 0x000fc80000400000 */
[----:B------:R-:W-:-:S05]  /*1d50*/  FFMA R3, R120, R11, R3 ;  /* 0x0000000b78037223 */ /* 0x000fca0000000003 */
[----:B------:R-:W-:Y:S02]  /*1d60*/  F2FP.BF16.F32.PACK_AB R20, RZ, R3 ;  /* 0x00000003ff14723e */ /* 0x000fe400000010ff */
[----:B------:R-:W-:Y:S02]  /*1d70*/  P2R R3, PR, RZ, 0x40 ;  /* 0x00000040ff037803 */ /* 0x000fe40000000000 */
[----:B------:R-:W-:Y:S02]  /*1d80*/  LEA.HI.X R3, R18, UR7, R21, 0x1, P2 ;  /* 0x0000000712037c11 */ /* 0x000fe400090f0c15 */
[----:B------:R-:W-:Y:S02]  /*1d90*/  PRMT R18, R20, 0x7610, R18 ;  /* 0x0000761014127816 */ /* 0x000fe40000000012 */
[----:B------:R-:W-:-:S03]  /*1da0*/  PRMT R20, R19, 0x7610, R20 ;  /* 0x0000761013147816 */ /* 0x000fc60000000014 */
[----:B------:R0:W-:Y:S01]  /*1db0*/  @P0 STG.E.U16 desc[UR16][R2.64], R18 ;  /* 0x0000001202000986 */ /* 0x0001e2000c101510 */
[----:B------:R-:W-:Y:S05]  /*1dc0*/  @!P1 BRA `(.L_x_23) ;  /* 0x0000000000049947 */ /* 0x000fea0003800000 */
[----:B------:R1:W5:Y:S02]  /*1dd0*/  LDG.E.LTC128B.U16 R20, desc[UR16][R4.64+0x2] ;  /* 0x0000021004147981 */ /* 0x000364000c1e1520 */
.L_x_23:
[----:B------:R-:W-:Y:S05]  /*1de0*/  BSYNC B0 ;  /* 0x0000000000007941 */ /* 0x000fea0003800000 */
.L_x_22:
[----:B------:R-:W-:Y:S01]  /*1df0*/  USHF.L.U32 UR6, UR4, 0x3, URZ ;  /* 0x0000000304067899 */ /* 0x000fe2000800063f */
[----:B-----5:R-:W-:Y:S01]  /*1e00*/  IMAD.U32 R9, R20, 0x10000, RZ ;  /* 0x0001000014097824 */ /* 0x020fe200078e00ff */
[----:B------:R-:W-:Y:S01]  /*1e10*/  USHF.L.U64.HI UR7, UR4, 0x3, UR5 ;  /* 0x0000000304077899 */ /* 0x000fe20008010205 */
[----:B------:R-:W-:Y:S02]  /*1e20*/  ISETP.GT.AND P0, PT, R0, 0x8, P3 ;  /* 0x000000080000780c */ /* 0x000fe40001f04270 */
[----:B------:R-:W-:Y:S01]  /*1e30*/  FMUL R22, R9, R14 ;  /* 0x0000000e09167220 */ /* 0x000fe20000400000 */
[----:B0-----:R-:W-:Y:S02]  /*1e40*/  IMAD.U32 R18, RZ, RZ, UR6 ;  /* 0x00000006ff127e24 */ /* 0x001fe4000f8e00ff */
[----:B------:R-:W-:Y:S02]  /*1e50*/  IMAD.U32 R19, RZ, RZ, UR7 ;  /* 0x00000007ff137e24 */ /* 0x000fe4000f8e00ff */
[----:B------:R-:W-:Y:S01]  /*1e60*/  FFMA R22, R121, R11, R22 ;  /* 0x0000000b79167223 */ /* 0x000fe20000000016 */
[----:B------:R-:W-:-:S04]  /*1e70*/  IMAD.WIDE.U32 R8, R8, UR4, R18 ;  /* 0x0000000408087c25 */ /* 0x000fc8000f8e0012 */
[----:B------:R-:W-:Y:S02]  /*1e80*/  F2FP.BF16.F32.PACK_AB R22, RZ, R22 ;  /* 0x00000016ff16723e */ /* 0x000fe400000010ff */
[----:B------:R-:W-:-:S03]  /*1e90*/  IADD3 R6, P2, R6, R8, RZ ;  /* 0x0000000806067210 */ /* 0x000fc60007f5e0ff */
[----:B------:R0:W-:Y:S01]  /*1ea0*/  @P1 STG.E.U16 desc[UR16][R2.64+0x2], R22 ;  /* 0x0000021602001986 */ /* 0x0001e2000c101510 */
[----:B------:R-:W-:Y:S02]  /*1eb0*/  IADD3.X R7, R7, R17, R9, P2, !PT ;  /* 0x0000001107077210 */ /* 0x000fe400017fe409 */
[----:B------:R-:W-:-:S04]  /*1ec0*/  LEA R8, P2, R6, UR8, 0x1 ;  /* 0x0000000806087c11 */ /* 0x000fc8000f8408ff */
[----:B------:R-:W-:-:S05]  /*1ed0*/  LEA.HI.X R9, R6, UR9, R7, 0x1, P2 ;  /* 0x0000000906097c11 */ /* 0x000fca00090f0c07 */
[----:B------:R-:W2:Y:S01]  /*1ee0*/  @P0 LDG.E.LTC128B.U16 R20, desc[UR16][R8.64] ;  /* 0x0000001008140981 */ /* 0x000ea2000c1e1520 */
[C---:B------:R-:W-:Y:S01]  /*1ef0*/  SHF.L.U64.HI R15, R16.reuse, 0x1, R15 ;  /* 0x00000001100f7819 */ /* 0x040fe2000001020f */
[----:B------:R-:W-:Y:S01]  /*1f00*/  BSSY B0, `(.L_x_24) ;  /* 0x000000b000007945 */ /* 0x000fe20003800000 */
[----:B------:R-:W-:Y:S02]  /*1f10*/  LEA R6, P2, R16, R2, 0x1 ;  /* 0x0000000210067211 */ /* 0x000fe400078408ff */
[----:B------:R-:W-:Y:S01]  /*1f20*/  ISETP.GT.AND P1, PT, R0, 0x8, P6 ;  /* 0x000000080000780c */ /* 0x000fe20003724270 */
[----:B--2---:R-:W-:-:S04]  /*1f30*/  IMAD.U32 R7, R20, 0x10000, RZ ;  /* 0x0001000014077824 */ /* 0x004fc800078e00ff */
[----:B------:R-:W-:-:S04]  /*1f40*/  FMUL R7, R7, R14 ;  /* 0x0000000e07077220 */ /* 0x000fc80000400000 */
[----:B------:R-:W-:-:S05]  /*1f50*/  FFMA R7, R122, R11, R7 ;  /* 0x0000000b7a077223 */ /* 0x000fca0000000007 */
[----:B------:R-:W-:Y:S01]  /*1f60*/  F2FP.BF16.F32.PACK_AB R16, RZ, R7 ;  /* 0x00000007ff10723e */ /* 0x000fe200000010ff */
[----:B------:R-:W-:-:S05]  /*1f70*/  IMAD.X R7, R15, 0x1, R3, P2 ;  /* 0x000000010f077824 */ /* 0x000fca00010e0603 */
[----:B------:R0:W-:Y:S01]  /*1f80*/  @P0 STG.E.U16 desc[UR16][R6.64], R16 ;  /* 0x0000001006000986 */ /* 0x0001e2000c101510 */
[----:B------:R-:W-:Y:S05]  /*1f90*/  @!P1 BRA `(.L_x_25) ;  /* 0x0000000000049947 */ /* 0x000fea0003800000 */
[----:B------:R2:W5:Y:S02]  /*1fa0*/  LDG.E.LTC128B.U16 R20, desc[UR16][R8.64+0x2] ;  /* 0x0000021008147981 */ /* 0x000564000c1e1520 */
.L_x_25:
[----:B------:R-:W-:Y:S05]  /*1fb0*/  BSYNC B0 ;  /* 0x0000000000007941 */ /* 0x000fea0003800000 */
.L_x_24:
[----:B-----5:R-:W-:Y:S01]  /*1fc0*/  IMAD.U32 R15, R20, 0x10000, RZ ;  /* 0x00010000140f7824 */ /* 0x020fe200078e00ff */
[----:B------:R-:W-:Y:S01]  /*1fd0*/  ISETP.GT.AND P3, PT, R10, 0x8, PT ;  /* 0x000000080a00780c */ /* 0x000fe20003f64270 */
[----:B------:R-:W-:Y:S02]  /*1fe0*/  BSSY B0, `(.L_x_26) ;  /* 0x0000009000007945 */ /* 0x000fe40003800000 */
[----:B0-----:R-:W-:Y:S01]  /*1ff0*/  FMUL R16, R15, R14 ;  /* 0x0000000e0f107220 */ /* 0x001fe20000400000 */
[----:B------:R-:W-:Y:S02]  /*2000*/  ISETP.GT.AND P0, PT, R0, RZ, P3 ;  /* 0x000000ff0000720c */ /* 0x000fe40001f04270 */
[----:B------:R-:W-:Y:S01]  /*2010*/  P2R R15, PR, RZ, 0x8 ;  /* 0x00000008ff0f7803 */ /* 0x000fe20000000000 */
[----:B------:R-:W-:-:S05]  /*2020*/  FFMA R16, R123, R11, R16 ;  /* 0x0000000b7b107223 */ /* 0x000fca0000000010 */
[----:B------:R-:W-:-:S05]  /*2030*/  F2FP.BF16.F32.PACK_AB R16, RZ, R16 ;  /* 0x00000010ff10723e */ /* 0x000fca00000010ff */
[----:B------:R0:W-:Y:S01]  /*2040*/  @P1 STG.E.U16 desc[UR16][R6.64+0x2], R16 ;  /* 0x0000021006001986 */ /* 0x0001e2000c101510 */
[----:B------:R-:W-:Y:S05]  /*2050*/  @!P0 BRA `(.L_x_27) ;  /* 0x0000000000048947 */ /* 0x000fea0003800000 */
[----:B------:R3:W5:Y:S02]  /*2060*/  LDG.E.LTC128B.U16 R20, desc[UR16][R4.64+0x10] ;  /* 0x0000101004147981 */ /* 0x000764000c1e1520 */
.L_x_27:
[----:B------:R-:W-:Y:S05]  /*2070*/  BSYNC B0 ;  /* 0x0000000000007941 */ /* 0x000fea0003800000 */
.L_x_26:
[----:B-----5:R-:W-:Y:S01]  /*2080*/  IMAD.U32 R15, R20, 0x10000, RZ ;  /* 0x00010000140f7824 */ /* 0x020fe200078e00ff */
[----:B------:R-:W-:Y:S01]  /*2090*/  ISETP.GT.AND P2, PT, R10, 0x9, PT ;  /* 0x000000090a00780c */ /* 0x000fe20003f44270 */
[----:B------:R-:W-:Y:S02]  /*20a0*/  BSSY B0, `(.L_x_28) ;  /* 0x0000009000007945 */ /* 0x000fe40003800000 */
[----:B------:R-:W-:Y:S01]  /*20b0*/  FMUL R15, R15, R14 ;  /* 0x0000000e0f0f7220 */ /* 0x000fe20000400000 */
[----:B------:R-:W-:Y:S02]  /*20c0*/  ISETP.GT.AND P1, PT, R0, RZ, P2 ;  /* 0x000000ff0000720c */ /* 0x000fe40001724270 */
[----:B0-----:R-:W-:Y:S01]  /*20d0*/  P2R R16, PR, RZ, 0x4 ;  /* 0x00000004ff107803 */ /* 0x001fe20000000000 */
[----:B------:R-:W-:-:S05]  /*20e0*/  FFMA R15, R124, R11, R15 ;  /* 0x0000000b7c0f7223 */ /* 0x000fca000000000f */
[----:B------:R-:W-:-:S05]  /*20f0*/  F2FP.BF16.F32.PACK_AB R15, RZ, R15 ;  /* 0x0000000fff0f723e */ /* 0x000fca00000010ff */
[----:B------:R0:W-:Y:S01]  /*2100*/  @P0 STG.E.U16 desc[UR16][R2.64+0x10], R15 ;  /* 0x0000100f02000986 */ /* 0x0001e2000c101510 */
[----:B------:R-:W-:Y:S05]  /*2110*/  @!P1 BRA `(.L_x_29) ;  /* 0x0000000000049947 */ /* 0x000fea0003800000 */
[----:B------:R4:W5:Y:S02]  /*2120*/  LDG.E.LTC128B.U16 R20, desc[UR16][R4.64+0x12] ;  /* 0x0000121004147981 */ /* 0x000964000c1e1520 */
.L_x_29:
[----:B------:R-:W-:Y:S05]  /*2130*/  BSYNC B0 ;  /* 0x0000000000007941 */ /* 0x000fea0003800000 */
.L_x_28:
[----:B0----5:R-:W-:Y:S01]  /*2140*/  IMAD.U32 R15, R20, 0x10000, RZ ;  /* 0x00010000140f7824 */ /* 0x021fe200078e00ff */
[----:B------:R-:W-:Y:S01]  /*2150*/  ISETP.GT.AND P0, PT, R0, 0x8, P3 ;  /* 0x000000080000780c */ /* 0x000fe20001f04270 */
[----:B------:R-:W-:Y:S02]  /*2160*/  BSSY B0, `(.L_x_30) ;  /* 0x0000007000007945 */ /* 0x000fe40003800000 */
[----:B------:R-:W-:-:S04]  /*2170*/  FMUL R16, R15, R14 ;  /* 0x0000000e0f107220 */ /* 0x000fc80000400000 */
[----:B------:R-:W-:-:S05]  /*2180*/  FFMA R16, R125, R11, R16 ;  /* 0x0000000b7d107223 */ /* 0x000fca0000000010 */
[----:B------:R-:W-:-:S05]  /*2190*/  F2FP.BF16.F32.PACK_AB R16, RZ, R16 ;  /* 0x00000010ff10723e */ /* 0x000fca00000010ff */
[----:B------:R0:W-:Y:S01]  /*21a0*/  @P1 STG.E.U16 desc[UR16][R2.64+0x12], R16 ;  /* 0x0000121002001986 */ /* 0x0001e2000c101510 */
[----:B------:R-:W-:Y:S05]  /*21b0*/  @!P0 BRA `(.L_x_31) ;  /* 0x0000000000048947 */ /* 0x000fea0003800000 */
[----:B------:R0:W5:Y:S02]  /*21c0*/  LDG.E.LTC128B.U16 R20, desc[UR16][R8.64+0x10] ;  /* 0x0000101008147981 */ /* 0x000164000c1e1520 */
.L_x_31:
[----:B------:R-:W-:Y:S05]  /*21d0*/  BSYNC B0 ;  /* 0x0000000000007941 */ /* 0x000fea0003800000 */
.L_x_30:
[----:B-----5:R-:W-:Y:S01]  /*21e0*/  IMAD.U32 R15, R20, 0x10000, RZ ;  /* 0x00010000140f7824 */ /* 0x020fe200078e00ff */
        /* <DEDUP_REMOVED lines=8> */
.L_x_33:
[----:B------:R-:W-:Y:S05]  /*2270*/  BSYNC B0 ;  /* 0x0000000000007941 */ /* 0x000fea0003800000 */
.L_x_32:
[----:B0----5:R-:W-:Y:S01]  /*2280*/  IMAD.U32 R15, R20, 0x10000, RZ ;  /* 0x00010000140f7824 */ /* 0x021fe200078e00ff */
[----:B------:R-:W-:Y:S01]  /*2290*/  ISETP.GT.AND P2, PT, R10, 0x10, PT ;  /* 0x000000100a00780c */ /* 0x000fe20003f44270 */
[----:B------:R-:W-:Y:S02]  /*22a0*/  BSSY B0, `(.L_x_34) ;  /* 0x0000009000007945 */ /* 0x000fe40003800000 */
[----:B------:R-:W-:Y:S01]  /*22b0*/  FMUL R16, R15, R14 ;  /* 0x0000000e0f107220 */ /* 0x000fe20000400000 */
[----:B------:R-:W-:Y:S02]  /*22c0*/  ISETP.GT.AND P0, PT, R0, RZ, P2 ;  /* 0x000000ff0000720c */ /* 0x000fe40001704270 */
[----:B------:R-:W-:Y:S01]  /*22d0*/  P2R R15, PR, RZ, 0x4 ;  /* 0x00000004ff0f7803 */ /* 0x000fe20000000000 */
[----:B------:R-:W-:-:S05]  /*22e0*/  FFMA R16, R127, R11, R16 ;  /* 0x0000000b7f107223 */ /* 0x000fca0000000010 */
[----:B------:R-:W-:-:S05]  /*22f0*/  F2FP.BF16.F32.PACK_AB R16, RZ, R16 ;  /* 0x00000010ff10723e */ /* 0x000fca00000010ff */
[----:B------:R0:W-:Y:S01]  /*2300*/  @P1 STG.E.U16 desc[UR16][R6.64+0x12], R16 ;  /* 0x0000121006001986 */ /* 0x0001e2000c101510 */
[----:B------:R-:W-:Y:S05]  /*2310*/  @!P0 BRA `(.L_x_35) ;  /* 0x0000000000048947 */ /* 0x000fea0003800000 */
[----:B------:R0:W5:Y:S02]  /*2320*/  LDG.E.LTC128B.U16 R20, desc[UR16][R4.64+0x20] ;  /* 0x0000201004147981 */ /* 0x000164000c1e1520 */
.L_x_35:
[----:B------:R-:W-:Y:S05]  /*2330*/  BSYNC B0 ;  /* 0x0000000000007941 */ /* 0x000fea0003800000 */
.L_x_34:
[----:B-----5:R-:W-:Y:S01]  /*2340*/  IMAD.U32 R15, R20, 0x10000, RZ ;  /* 0x00010000140f7824 */ /* 0x020fe200078e00ff */
[----:B------:R-:W-:Y:S01]  /*2350*/  ISETP.GT.AND P1, PT, R10, 0x11, PT ;  /* 0x000000110a00780c */ /* 0x000fe20003f24270 */
[----:B------:R-:W-:Y:S02]  /*2360*/  BSSY B0, `(.L_x_36) ;  /* 0x0000009000007945 */ /* 0x000fe40003800000 */
[----:B------:R-:W-:-:S04]  /*2370*/  FMUL R15, R15, R14 ;  /* 0x0000000e0f0f7220 */ /* 0x000fc80000400000 */
[----:B------:R-:W-:-:S05]  /*2380*/  FFMA R15, R128, R11, R15 ;  /* 0x0000000b800f7223 */ /* 0x000fca000000000f */
[----:B------:R-:W-:-:S05]  /*2390*/  F2FP.BF16.F32.PACK_AB R15, RZ, R15 ;  /* 0x0000000fff0f723e */ /* 0x000fca00000010ff */
[----:B------:R1:W-:Y:S01]  /*23a0*/  @P0 STG.E.U16 desc[UR16][R2.64+0x20], R15 ;  /* 0x0000200f02000986 */ /* 0x0003e2000c101510 */
[----:B------:R-:W-:Y:S02]  /*23b0*/  ISETP.GT.AND P0, PT, R0, RZ, P1 ;  /* 0x000000ff0000720c */ /* 0x000fe40000f04270 */
[----:B-1----:R-:W-:-:S11]  /*23c0*/  P2R R15, PR, RZ, 0x2 ;  /* 0x00000002ff0f7803 */ /* 0x002fd60000000000 */
[----:B------:R-:W-:Y:S05]  /*23d0*/  @!P0 BRA `(.L_x_37) ;  /* 0x0000000000048947 */ /* 0x000fea0003800000 */
[----:B------:R1:W5:Y:S02]  /*23e0*/  LDG.E.LTC128B.U16 R20, desc[UR16][R4.64+0x22] ;  /* 0x0000221004147981 */ /* 0x000364000c1e1520 */
.L_x_37:
[----:B------:R-:W-:Y:S05]  /*23f0*/  BSYNC B0 ;  /* 0x0000000000007941 */ /* 0x000fea0003800000 */
.L_x_36:
[----:B-----5:R-:W-:Y:S01]  /*2400*/  IMAD.U32 R15, R20, 0x10000, RZ ;  /* 0x00010000140f7824 */ /* 0x020fe200078e00ff */
[----:B------:R-:W-:Y:S03]  /*2410*/  BSSY B0, `(.L_x_38) ;  /* 0x0000008000007945 */ /* 0x000fe60003800000 */
[----:B0-----:R-:W-:-:S04]  /*2420*/  FMUL R16, R15, R14 ;  /* 0x0000000e0f107220 */ /* 0x001fc80000400000 */
[----:B------:R-:W-:-:S05]  /*2430*/  FFMA R16, R129, R11, R16 ;  /* 0x0000000b81107223 */ /* 0x000fca0000000010 */
[----:B------:R-:W-:-:S05]  /*2440*/  F2FP.BF16.F32.PACK_AB R16, RZ, R16 ;  /* 0x00000010ff10723e */ /* 0x000fca00000010ff */
[----:B------:R0:W-:Y:S01]  /*2450*/  @P0 STG.E.U16 desc[UR16][R2.64+0x22], R16 ;  /* 0x0000221002000986 */ /* 0x0001e2000c101510 */
[----:B------:R-:W-:-:S13]  /*2460*/  ISETP.GT.AND P0, PT, R0, 0x8, P2 ;  /* 0x000000080000780c */ /* 0x000fda0001704270 */
[----:B0-----:R-:W-:Y:S05]  /*2470*/  @!P0 BRA `(.L_x_39) ;  /* 0x0000000000048947 */ /* 0x001fea0003800000 */
[----:B------:R0:W5:Y:S02]  /*2480*/  LDG.E.LTC128B.U16 R20, desc[UR16][R8.64+0x20] ;  /* 0x0000201008147981 */ /* 0x000164000c1e1520 */
.L_x_39:
[----:B------:R-:W-:Y:S05]  /*2490*/  BSYNC B0 ;  /* 0x0000000000007941 */ /* 0x000fea0003800000 */
.L_x_38:
[----:B-----5:R-:W-:Y:S01]  /*24a0*/  IMAD.U32 R15, R20, 0x10000, RZ ;  /* 0x00010000140f7824 */ /* 0x020fe200078e00ff */
[----:B------:R-:W-:Y:S03]  /*24b0*/  BSSY B0, `(.L_x_40) ;  /* 0x0000008000007945 */ /* 0x000fe60003800000 */
[----:B------:R-:W-:-:S04]  /*24c0*/  FMUL R15, R15, R14 ;  /* 0x0000000e0f0f7220 */ /* 0x000fc80000400000 */
[----:B------:R-:W-:-:S05]  /*24d0*/  FFMA R15, R130, R11, R15 ;  /* 0x0000000b820f7223 */ /* 0x000fca000000000f */
[----:B------:R-:W-:-:S05]  /*24e0*/  F2FP.BF16.F32.PACK_AB R15, RZ, R15 ;  /* 0x0000000fff0f723e */ /* 0x000fca00000010ff */
[----:B------:R0:W-:Y:S01]  /*24f0*/  @P0 STG.E.U16 desc[UR16][R6.64+0x20], R15 ;  /* 0x0000200f06000986 */ /* 0x0001e2000c101510 */
[----:B------:R-:W-:-:S13]  /*2500*/  ISETP.GT.AND P0, PT, R0, 0x8, P1 ;  /* 0x000000080000780c */ /* 0x000fda0000f04270 */
[----:B0-----:R-:W-:Y:S05]  /*2510*/  @!P0 BRA `(.L_x_41) ;  /* 0x0000000000048947 */ /* 0x001fea0003800000 */
[----:B------:R0:W5:Y:S02]  /*2520*/  LDG.E.LTC128B.U16 R20, desc[UR16][R8.64+0x22] ;  /* 0x0000221008147981 */ /* 0x000164000c1e1520 */
.L_x_41:
[----:B------:R-:W-:Y:S05]  /*2530*/  BSYNC B0 ;  /* 0x0000000000007941 */ /* 0x000fea0003800000 */
.L_x_40:
[----:B-----5:R-:W-:Y:S01]  /*2540*/  IMAD.U32 R15, R20, 0x10000, RZ ;  /* 0x00010000140f7824 */ /* 0x020fe200078e00ff */
[C---:B------:R-:W-:Y:S01]  /*2550*/  SHF.L.U64.HI R21, R12.reuse, 0x7, R13 ;  /* 0x000000070c157819 */ /* 0x040fe2000001020d */
[----:B------:R-:W-:Y:S01]  /*2560*/  IMAD.SHL.U32 R17, R12, 0x80, RZ ;  /* 0x000000800c117824 */ /* 0x000fe200078e00ff */
[----:B------:R-:W-:Y:S01]  /*2570*/  ISETP.GT.AND P2, PT, R10, 0x18, PT ;  /* 0x000000180a00780c */ /* 0x000fe20003f44270 */
[----:B------:R-:W-:Y:S01]  /*2580*/  FMUL R16, R15, R14 ;  /* 0x0000000e0f107220 */ /* 0x000fe20000400000 */
[----:B------:R-:W-:Y:S02]  /*2590*/  BSSY B0, `(.L_x_42) ;  /* 0x000000d000007945 */ /* 0x000fe40003800000 */
[----:B------:R-:W-:Y:S01]  /*25a0*/  LOP3.LUT R15, R17, 0x2, RZ, 0xfc, !PT ;  /* 0x00000002110f7812 */ /* 0x000fe200078efcff */
[----:B------:R-:W-:-:S05]  /*25b0*/  FFMA R16, R131, R11, R16 ;  /* 0x0000000b83107223 */ /* 0x000fca0000000010 */
[----:B------:R-:W-:-:S05]  /*25c0*/  F2FP.BF16.F32.PACK_AB R16, RZ, R16 ;  /* 0x00000010ff10723e */ /* 0x000fca00000010ff */
[----:B------:R1:W-:Y:S01]  /*25d0*/  @P0 STG.E.U16 desc[UR16][R6.64+0x22], R16 ;  /* 0x0000221006000986 */ /* 0x0003e2000c101510 */
[----:B------:R-:W-:-:S05]  /*25e0*/  IADD3 R124, P0, R15, R2, RZ ;  /* 0x000000020f7c7210 */ /* 0x000fca0007f1e0ff */
[----:B------:R-:W-:Y:S01]  /*25f0*/  IMAD.X R125, R21, 0x1, R3, P0 ;  /* 0x00000001157d7824 */ /* 0x000fe200000e0603 */
[----:B------:R-:W-:-:S05]  /*2600*/  IADD3 R12, P0, R17, R2, RZ ;  /* 0x00000002110c7210 */ /* 0x000fca0007f1e0ff */
[----:B------:R-:W-:Y:S01]  /*2610*/  IMAD.X R13, R21, 0x1, R3, P0 ;  /* 0x00000001150d7824 */ /* 0x000fe200000e0603 */
[----:B------:R-:W-:Y:S02]  /*2620*/  ISETP.GT.AND P0, PT, R0, RZ, P2 ;  /* 0x000000ff0000720c */ /* 0x000fe40001704270 */
[----:B-1----:R-:W-:-:S11]  /*2630*/  P2R R16, PR, RZ, 0x4 ;  /* 0x00000004ff107803 */ /* 0x002fd60000000000 */
[----:B------:R-:W-:Y:S05]  /*2640*/  @!P0 BRA `(.L_x_43) ;  /* 0x0000000000048947 */ /* 0x000fea0003800000 */
[----:B------:R1:W5:Y:S02]  /*2650*/  LDG.E.LTC128B.U16 R20, desc[UR16][R4.64+0x30] ;  /* 0x0000301004147981 */ /* 0x000364000c1e1520 */
.L_x_43:
[----:B------:R-:W-:Y:S05]  /*2660*/  BSYNC B0 ;  /* 0x0000000000007941 */ /* 0x000fea0003800000 */
.L_x_42:
[----:B-----5:R-:W-:Y:S01]  /*2670*/  IMAD.U32 R19, R20, 0x10000, RZ ;  /* 0x0001000014137824 */ /* 0x020fe200078e00ff */
[----:B------:R-:W-:Y:S01]  /*2680*/  ISETP.GT.AND P1, PT, R10, 0x19, PT ;  /* 0x000000190a00780c */ /* 0x000fe20003f24270 */
[----:B------:R-:W-:Y:S02]  /*2690*/  BSSY B0, `(.L_x_44) ;  /* 0x0000009000007945 */ /* 0x000fe40003800000 */
[----:B------:R-:W-:Y:S01]  /*26a0*/  FMUL R19, R19, R14 ;  /* 0x0000000e13137220 */ /* 0x000fe20000400000 */
[----:B------:R-:W-:-:S03]  /*26b0*/  P2R R16, PR, RZ, 0x2 ;  /* 0x00000002ff107803 */ /* 0x000fc60000000000 */
[----:B------:R-:W-:-:S05]  /*26c0*/  FFMA R19, R132, R11, R19 ;  /* 0x0000000b84137223 */ /* 0x000fca0000000013 */
[----:B------:R-:W-:-:S05]  /*26d0*/  F2FP.BF16.F32.PACK_AB R19, RZ, R19 ;  /* 0x00000013ff13723e */ /* 0x000fca00000010ff */
[----:B------:R0:W-:Y:S01]  /*26e0*/  @P0 STG.E.U16 desc[UR16][R2.64+0x30], R19 ;  /* 0x0000301302000986 */ /* 0x0001e2000c101510 */
[----:B------:R-:W-:-:S13]  /*26f0*/  ISETP.GT.AND P0, PT, R0, RZ, P1 ;  /* 0x000000ff0000720c */ /* 0x000fda0000f04270 */
[----:B0-----:R-:W-:Y:S05]  /*2700*/  @!P0 BRA `(.L_x_45) ;  /* 0x0000000000048947 */ /* 0x001fea0003800000 */
[----:B------:R0:W5:Y:S02]  /*2710*/  LDG.E.LTC128B.U16 R20, desc[UR16][R4.64+0x32] ;  /* 0x0000321004147981 */ /* 0x000164000c1e1520 */
.L_x_45:
[----:B------:R-:W-:Y:S05]  /*2720*/  BSYNC B0 ;  /* 0x0000000000007941 */ /* 0x000fea0003800000 */
.L_x_44:
        /* <DEDUP_REMOVED lines=9> */
.L_x_47:
[----:B------:R-:W-:Y:S05]  /*27c0*/  BSYNC B0 ;  /* 0x0000000000007941 */ /* 0x000fea0003800000 */
.L_x_46:
        /* <DEDUP_REMOVED lines=9> */
.L_x_49:
[----:B------:R-:W-:Y:S05]  /*2860*/  BSYNC B0 ;  /* 0x0000000000007941 */ /* 0x000fea0003800000 */
.L_x_48:
        /* <DEDUP_REMOVED lines=11> */
.L_x_51:
[----:B------:R-:W-:Y:S05]  /*2920*/  BSYNC B0 ;  /* 0x0000000000007941 */ /* 0x000fea0003800000 */
.L_x_50:
        /* <DEDUP_REMOVED lines=11> */
.L_x_53:
[----:B------:R-:W-:Y:S05]  /*29e0*/  BSYNC B0 ;  /* 0x0000000000007941 */ /* 0x000fea0003800000 */
.L_x_52:
        /* <DEDUP_REMOVED lines=9> */
.L_x_55:
[----:B------:R-:W-:Y:S05]  /*2a80*/  BSYNC B0 ;  /* 0x0000000000007941 */ /* 0x000fea0003800000 */
.L_x_54:
        /* <DEDUP_REMOVED lines=9> */
.L_x_57:
[----:B------:R-:W-:Y:S05]  /*2b20*/  BSYNC B0 ;  /* 0x0000000000007941 */ /* 0x000fea0003800000 */
.L_x_56:
        /* <DEDUP_REMOVED lines=11> */
.L_x_59:
[----:B------:R-:W-:Y:S05]  /*2be0*/  BSYNC B0 ;  /* 0x0000000000007941 */ /* 0x000fea0003800000 */
.L_x_58:
[----:B-----5:R-:W-:Y:S01]  /*2bf0*/  IMAD.U32 R19, R20, 0x10000, RZ ;  /* 0x0001000014137824 */ /* 0x020fe200078e00ff */
[----:B------:R-:W-:Y:S01]  /*2c00*/  ISETP.GT.AND P4, PT, R10, 0x29, PT ;  /* 0x000000290a00780c */ /* 0x000fe20003f84270 */
[----:B------:R-:W-:Y:S02]  /*2c10*/  BSSY B0, `(.L_x_60) ;  /* 0x0000008000007945 */ /* 0x000fe40003800000 */
[----:B------:R-:W-:-:S04]  /*2c20*/  FMUL R19, R19, R14 ;  /* 0x0000000e13137220 */ /* 0x000fc80000400000 */
[----:B------:R-:W-:-:S05]  /*2c30*/  FFMA R19, R140, R11, R19 ;  /* 0x0000000b8c137223 */ /* 0x000fca0000000013 */
[----:B------:R-:W-:-:S05]  /*2c40*/  F2FP.BF16.F32.PACK_AB R19, RZ, R19 ;  /* 0x00000013ff13723e */ /* 0x000fca00000010ff */
[----:B------:R0:W-:Y:S01]  /*2c50*/  @P0 STG.E.U16 desc[UR16][R2.64+0x50], R19 ;  /* 0x0000501302000986 */ /* 0x0001e2000c101510 */
[----:B------:R-:W-:-:S13]  /*2c60*/  ISETP.GT.AND P0, PT, R0, RZ, P4 ;  /* 0x000000ff0000720c */ /* 0x000fda0002704270 */
[----:B0-----:R-:W-:Y:S05]  /*2c70*/  @!P0 BRA `(.L_x_61) ;  /* 0x0000000000048947 */ /* 0x001fea0003800000 */
[----:B------:R0:W5:Y:S02]  /*2c80*/  LDG.E.LTC128B.U16 R20, desc[UR16][R4.64+0x52] ;  /* 0x0000521004147981 */ /* 0x000164000c1e1520 */
.L_x_61:
[----:B------:R-:W-:Y:S05]  /*2c90*/  BSYNC B0 ;  /* 0x0000000000007941 */ /* 0x000fea0003800000 */
.L_x_60:
        /* <DEDUP_REMOVED lines=9> */
.L_x_63:
[----:B------:R-:W-:Y:S05]  /*2d30*/  BSYNC B0 ;  /* 0x0000000000007941 */ /* 0x000fea0003800000 */
.L_x_62:
        /* <DEDUP_REMOVED lines=9> */
.L_x_65:
[----:B------:R-:W-:Y:S05]  /*2dd0*/  BSYNC B0 ;  /* 0x0000000000007941 */ /* 0x000fea0003800000 */
.L_x_64:
        /* <DEDUP_REMOVED lines=10> */
.L_x_67:
[----:B------:R-:W-:Y:S05]  /*2e80*/  BSYNC B0 ;  /* 0x0000000000007941 */ /* 0x000fea0003800000 */
.L_x_66:
        /* <DEDUP_REMOVED lines=10> */
.L_x_69:
[----:B------:R-:W-:Y:S05]  /*2f30*/  BSYNC B0 ;  /* 0x0000000000007941 */ /* 0x000fea0003800000 */
.L_x_68:
        /* <DEDUP_REMOVED lines=9> */
.L_x_71:
[----:B------:R-:W-:Y:S05]  /*2fd0*/  BSYNC B0 ;  /* 0x0000000000007941 */ /* 0x000fea0003800000 */
.L_x_70:
        /* <DEDUP_REMOVED lines=9> */
.L_x_73:
[----:B------:R-:W-:Y:S05]  /*3070*/  BSYNC B0 ;  /* 0x0000000000007941 */ /* 0x000fea0003800000 */
.L_x_72:
        /* <DEDUP_REMOVED lines=10> */
.L_x_75:
[----:B------:R-:W-:Y:S05]  /*3120*/  BSYNC B0 ;  /* 0x0000000000007941 */ /* 0x000fea0003800000 */
.L_x_74:
[----:B-----5:R-:W-:Y:S01]  /*3130*/  IMAD.U32 R19, R20, 0x10000, RZ ;  /* 0x0001000014137824 */ /* 0x020fe200078e00ff */
[----:B------:R-:W-:Y:S03]  /*3140*/  BSSY B0, `(.L_x_76) ;  /* 0x0000009000007945 */ /* 0x000fe60003800000 */
[----:B------:R-:W-:-:S04]  /*3150*/  FMUL R19, R19, R14 ;  /* 0x0000000e13137220 */ /* 0x000fc80000400000 */
[----:B------:R-:W-:-:S05]  /*3160*/  FFMA R19, R148, R11, R19 ;  /* 0x0000000b94137223 */ /* 0x000fca0000000013 */
[----:B------:R-:W-:-:S05]  /*3170*/  F2FP.BF16.F32.PACK_AB R19, RZ, R19 ;  /* 0x00000013ff13723e */ /* 0x000fca00000010ff */
[----:B------:R0:W-:Y:S01]  /*3180*/  @P0 STG.E.U16 desc[UR16][R2.64+0x70], R19 ;  /* 0x0000701302000986 */ /* 0x0001e2000c101510 */
[----:B------:R-:W-:-:S04]  /*3190*/  ISETP.GT.AND P0, PT, R10, 0x39, PT ;  /* 0x000000390a00780c */ /* 0x000fc80003f04270 */
[----:B------:R-:W-:-:S13]  /*31a0*/  ISETP.GT.AND P5, PT, R0, RZ, P0 ;  /* 0x000000ff0000720c */ /* 0x000fda00007a4270 */
[----:B0-----:R-:W-:Y:S05]  /*31b0*/  @!P5 BRA `(.L_x_77) ;  /* 0x000000000004d947 */ /* 0x001fea0003800000 */
[----:B------:R0:W5:Y:S02]  /*31c0*/  LDG.E.LTC128B.U16 R20, desc[UR16][R4.64+0x72] ;  /* 0x0000721004147981 */ /* 0x000164000c1e1520 */
.L_x_77:
[----:B------:R-:W-:Y:S05]  /*31d0*/  BSYNC B0 ;  /* 0x0000000000007941 */ /* 0x000fea0003800000 */
.L_x_76:
        /* <DEDUP_REMOVED lines=9> */
.L_x_79:
[----:B------:R-:W-:Y:S05]  /*3270*/  BSYNC B0 ;  /* 0x0000000000007941 */ /* 0x000fea0003800000 */
.L_x_78:
        /* <DEDUP_REMOVED lines=9> */
.L_x_81:
[----:B------:R-:W-:Y:S05]  /*3310*/  BSYNC B0 ;  /* 0x0000000000007941 */ /* 0x000fea0003800000 */
.L_x_80:
[----:B-----5:R-:W-:Y:S01]  /*3320*/  IMAD.U32 R19, R20, 0x10000, RZ ;  /* 0x0001000014137824 */ /* 0x020fe200078e00ff */
[----:B------:R-:W-:Y:S01]  /*3330*/  LOP3.LUT R123, R17, 0x10, RZ, 0xfc, !PT ;  /* 0x00000010117b7812 */ /* 0x000fe200078efcff */
[----:B------:R-:W-:Y:S02]  /*3340*/  USHF.L.U32 UR22, UR4, 0x7, URZ ;  /* 0x0000000704167899 */ /* 0x000fe4000800063f */
[----:B------:R-:W-:Y:S01]  /*3350*/  FMUL R16, R19, R14 ;  /* 0x0000000e13107220 */ /* 0x000fe20000400000 */
[----:B------:R-:W-:-:S03]  /*3360*/  USHF.L.U64.HI UR4, UR4, 0x7, UR5 ;  /* 0x0000000704047899 */ /* 0x000fc60008010205 */
[----:B------:R-:W-:-:S05]  /*3370*/  FFMA R16, R151, R11, R16 ;  /* 0x0000000b97107223 */ /* 0x000fca0000000010 */
[----:B------:R-:W-:-:S05]  /*3380*/  F2FP.BF16.F32.PACK_AB R16, RZ, R16 ;  /* 0x00000010ff10723e */ /* 0x000fca00000010ff */
[----:B------:R1:W-:Y:S01]  /*3390*/  @P5 STG.E.U16 desc[UR16][R6.64+0x72], R16 ;  /* 0x0000721006005986 */ /* 0x0003e2000c101510 */
[----:B------:R-:W-:-:S05]  /*33a0*/  IADD3 R126, P5, R123, R2, RZ ;  /* 0x000000027b7e7210 */ /* 0x000fca0007fbe0ff */
[----:B------:R-:W-:Y:S01]  /*33b0*/  IMAD.X R127, R21, 0x1, R3, P5 ;  /* 0x00000001157f7824 */ /* 0x000fe200028e0603 */
[----:B------:R-:W-:-:S04]  /*33c0*/  IADD3 R18, P5, R4, UR22, RZ ;  /* 0x0000001604127c10 */ /* 0x000fc8000ffbe0ff */
[----:B------:R-:W-:Y:S02]  /*33d0*/  IADD3.X R19, R5, UR4, RZ, P5, !PT ;  /* 0x0000000405137c10 */ /* 0x000fe4000affe4ff */
[----:B------:R-:W-:-:S04]  /*33e0*/  ISETP.GT.AND P5, PT, R10, RZ, PT ;  /* 0x000000ff0a00720c */ /* 0x000fc80003fa4270 */
[----:B------:R-:W-:-:S13]  /*33f0*/  ISETP.GT.AND P5, PT, R0, 0x40, P5 ;  /* 0x000000400000780c */ /* 0x000fda0002fa4270 */
[----:B------:R-:W2:Y:S01]  /*3400*/  @P5 LDG.E.LTC128B.U16 R20, desc[UR16][R18.64] ;  /* 0x0000001012145981 */ /* 0x000ea2000c1e1520 */
[----:B------:R-:W-:Y:S01]  /*3410*/  LOP3.LUT R121, R17, 0x12, RZ, 0xfc, !PT ;  /* 0x0000001211797812 */ /* 0x000fe200078efcff */
[----:B------:R-:W-:Y:S01]  /*3420*/  ULOP3.LUT UR21, UR22, 0x2, URZ, 0xfc, !UPT ;  /* 0x0000000216157892 */ /* 0x000fe2000f8efc3f */
[----:B--2---:R-:W-:-:S04]  /*3430*/  IMAD.U32 R23, R20, 0x10000, RZ ;  /* 0x0001000014177824 */ /* 0x004fc800078e00ff */
[----:B------:R-:W-:-:S04]  /*3440*/  FMUL R23, R23, R14 ;  /* 0x0000000e17177220 */ /* 0x000fc80000400000 */
[----:B------:R-:W-:-:S05]  /*3450*/  FFMA R23, R88, R11, R23 ;  /* 0x0000000b58177223 */ /* 0x000fca0000000017 */
[----:B------:R-:W-:-:S04]  /*3460*/  F2FP.BF16.F32.PACK_AB R23, RZ, R23 ;  /* 0x00000017ff17723e */ /* 0x000fc800000010ff */
[----:B------:R-:W-:-:S05]  /*3470*/  PRMT R22, R23, 0x7610, R22 ;  /* 0x0000761017167816 */ /* 0x000fca0000000016 */
[----:B------:R2:W-:Y:S01]  /*3480*/  @P5 STG.E.U16 desc[UR16][R12.64], R22 ;  /* 0x000000160c005986 */ /* 0x0005e2000c101510 */
[----:B------:R-:W-:-:S05]  /*3490*/  IADD3 R128, P5, R121, R2, RZ ;  /* 0x0000000279807210 */ /* 0x000fca0007fbe0ff */
[----:B------:R-:W-:Y:S01]  /*34a0*/  IMAD.X R129, R21, 0x1, R3, P5 ;  /* 0x0000000115817824 */ /* 0x000fe200028e0603 */
[----:B------:R-:W-:-:S04]  /*34b0*/  IADD3 R130, P5, R4, UR21, RZ ;  /* 0x0000001504827c10 */ /* 0x000fc8000ffbe0ff */
[----:B------:R-:W-:Y:S02]  /*34c0*/  IADD3.X R131, R5, UR4, RZ, P5, !PT ;  /* 0x0000000405837c10 */ /* 0x000fe4000affe4ff */
[----:B------:R-:W-:-:S13]  /*34d0*/  ISETP.GT.AND P5, PT, R0, 0x40, P6 ;  /* 0x000000400000780c */ /* 0x000fda00037a4270 */
[----:B------:R-:W3:Y:S01]  /*34e0*/  @P5 LDG.E.LTC128B.U16 R20, desc[UR16][R130.64] ;  /* 0x0000001082145981 */ /* 0x000ee2000c1e1520 */
[----:B------:R-:W-:Y:S01]  /*34f0*/  BSSY B0, `(.L_x_82) ;  /* 0x000000e000007945 */ /* 0x000fe20003800000 */
[----:B---3--:R-:W-:-:S04]  /*3500*/  IMAD.U32 R23, R20, 0x10000, RZ ;  /* 0x0001000014177824 */ /* 0x008fc800078e00ff */
[----:B-1----:R-:W-:-:S04]  /*3510*/  FMUL R16, R23, R14 ;  /* 0x0000000e17107220 */ /* 0x002fc80000400000 */
[----:B------:R-:W-:-:S05]  /*3520*/  FFMA R16, R89, R11, R16 ;  /* 0x0000000b59107223 */ /* 0x000fca0000000010 */
[----:B------:R-:W-:-:S05]  /*3530*/  F2FP.BF16.F32.PACK_AB R16, RZ, R16 ;  /* 0x00000010ff10723e */ /* 0x000fca00000010ff */
[----:B------:R1:W-:Y:S01]  /*3540*/  @P5 STG.E.U16 desc[UR16][R124.64], R16 ;  /* 0x000000107c005986 */ /* 0x0003e2000c101510 */
[----:B------:R-:W-:-:S05]  /*3550*/  IADD3 R88, P5, R17, R6, RZ ;  /* 0x0000000611587210 */ /* 0x000fca0007fbe0ff */
[----:B------:R-:W-:Y:S01]  /*3560*/  IMAD.X R89, R21, 0x1, R7, P5 ;  /* 0x0000000115597824 */ /* 0x000fe200028e0607 */
[----:B--2---:R-:W-:-:S04]  /*3570*/  IADD3 R22, P5, R8, UR22, RZ ;  /* 0x0000001608167c10 */ /* 0x004fc8000ffbe0ff */
[----:B------:R-:W-:Y:S02]  /*3580*/  IADD3.X R23, R9, UR4, RZ, P5, !PT ;  /* 0x0000000409177c10 */ /* 0x000fe4000affe4ff */
[----:B------:R-:W-:-:S04]  /*3590*/  ISETP.GT.AND P5, PT, R10, RZ, PT ;  /* 0x000000ff0a00720c */ /* 0x000fc80003fa4270 */
[----:B------:R-:W-:-:S13]  /*35a0*/  ISETP.GT.AND P5, PT, R0, 0x48, P5 ;  /* 0x000000480000780c */ /* 0x000fda0002fa4270 */
[----:B-1----:R-:W-:Y:S05]  /*35b0*/  @!P5 BRA `(.L_x_83) ;  /* 0x000000000004d947 */ /* 0x002fea0003800000 */
[----:B------:R1:W5:Y:S02]  /*35c0*/  LDG.E.LTC128B.U16 R20, desc[UR16][R22.64] ;  /* 0x0000001016147981 */ /* 0x000364000c1e1520 */
.L_x_83:
[----:B------:R-:W-:Y:S05]  /*35d0*/  BSYNC B0 ;  /* 0x0000000000007941 */ /* 0x000fea0003800000 */
.L_x_82:
[----:B-----5:R-:W-:Y:S01]  /*35e0*/  IMAD.U32 R125, R20, 0x10000, RZ ;  /* 0x00010000147d7824 */ /* 0x020fe200078e00ff */
[----:B------:R-:W-:Y:S03]  /*35f0*/  BSSY B0, `(.L_x_84) ;  /* 0x000000c000007945 */ /* 0x000fe60003800000 */
[----:B------:R-:W-:-:S04]  /*3600*/  FMUL R125, R125, R14 ;  /* 0x0000000e7d7d7220 */ /* 0x000fc80000400000 */
[----:B------:R-:W-:-:S05]  /*3610*/  FFMA R125, R90, R11, R125 ;  /* 0x0000000b5a7d7223 */ /* 0x000fca000000007d */
[----:B------:R-:W-:-:S05]  /*3620*/  F2FP.BF16.F32.PACK_AB R125, RZ, R125 ;  /* 0x0000007dff7d723e */ /* 0x000fca00000010ff */
[----:B------:R2:W-:Y:S01]  /*3630*/  @P5 STG.E.U16 desc[UR16][R88.64], R125 ;  /* 0x0000007d58005986 */ /* 0x0005e2000c101510 */
[----:B------:R-:W-:-:S05]  /*3640*/  IADD3 R132, P5, R15, R6, RZ ;  /* 0x000000060f847210 */ /* 0x000fca0007fbe0ff */
[----:B------:R-:W-:Y:S01]  /*3650*/  IMAD.X R133, R21, 0x1, R7, P5 ;  /* 0x0000000115857824 */ /* 0x000fe200028e0607 */
[----:B------:R-:W-:-:S13]  /*3660*/  ISETP.GT.AND P5, PT, R0, 0x48, P6 ;  /* 0x000000480000780c */ /* 0x000fda00037a4270 */
[----:B--2---:R-:W-:Y:S05]  /*3670*/  @!P5 BRA `(.L_x_85) ;  /* 0x00000000000cd947 */ /* 0x004fea0003800000 */
[----:B------:R-:W-:-:S04]  /*3680*/  IADD3 R124, P6, R8, UR21, RZ ;  /* 0x00000015087c7c10 */ /* 0x000fc8000ffde0ff */
[----:B------:R-:W-:-:S05]  /*3690*/  IADD3.X R125, R9, UR4, RZ, P6, !PT ;  /* 0x00000004097d7c10 */ /* 0x000fca000b7fe4ff */
[----:B------:R2:W5:Y:S04]  /*36a0*/  LDG.E.LTC128B.U16 R20, desc[UR16][R124.64] ;  /* 0x000000107c147981 */ /* 0x000568000c1e1520 */
.L_x_85:
[----:B------:R-:W-:Y:S05]  /*36b0*/  BSYNC B0 ;  /* 0x0000000000007941 */ /* 0x000fea0003800000 */
.L_x_84:
[----:B--2--5:R-:W-:Y:S01]  /*36c0*/  IMAD.U32 R125, R20, 0x10000, RZ ;  /* 0x00010000147d7824 */ /* 0x024fe200078e00ff */
[----:B------:R-:W-:Y:S01]  /*36d0*/  ULOP3.LUT UR20, UR22, 0x10, URZ, 0xfc, !UPT ;  /* 0x0000001016147892 */ /* 0x000fe2000f8efc3f */
[----:B------:R-:W-:Y:S02]  /*36e0*/  ISETP.GT.AND P6, PT, R10, 0x8, PT ;  /* 0x000000080a00780c */ /* 0x000fe40003fc4270 */
[----:B------:R-:W-:-:S04]  /*36f0*/  FMUL R16, R125, R14 ;  /* 0x0000000e7d107220 */ /* 0x000fc80000400000 */
[----:B------:R-:W-:Y:S01]  /*3700*/  FFMA R16, R91, R11, R16 ;  /* 0x0000000b5b107223 */ /* 0x000fe20000000010 */
[----:B------:R-:W-:-:S04]  /*3710*/  LOP3.LUT R91, R17, 0x20, RZ, 0xfc, !PT ;  /* 0x00000020115b7812 */ /* 0x000fc800078efcff */
[----:B------:R-:W-:-:S05]  /*3720*/  F2FP.BF16.F32.PACK_AB R16, RZ, R16 ;  /* 0x00000010ff10723e */ /* 0x000fca00000010ff */
[----:B------:R2:W-:Y:S01]  /*3730*/  @P5 STG.E.U16 desc[UR16][R132.64], R16 ;  /* 0x0000001084005986 */ /* 0x0005e2000c101510 */
[----:B------:R-:W-:-:S05]  /*3740*/  IADD3 R130, P5, R91, R2, RZ ;  /* 0x000000025b827210 */ /* 0x000fca0007fbe0ff */
[----:B------:R-:W-:Y:S01]  /*3750*/  IMAD.X R131, R21, 0x1, R3, P5 ;  /* 0x0000000115837824 */ /* 0x000fe200028e0603 */
[----:B------:R-:W-:-:S04]  /*3760*/  IADD3 R134, P5, R4, UR20, RZ ;  /* 0x0000001404867c10 */ /* 0x000fc8000ffbe0ff */
[----:B------:R-:W-:Y:S02]  /*3770*/  IADD3.X R135, R5, UR4, RZ, P5, !PT ;  /* 0x0000000405877c10 */ /* 0x000fe4000affe4ff */
[----:B------:R-:W-:-:S13]  /*3780*/  ISETP.GT.AND P5, PT, R0, 0x40, P6 ;  /* 0x000000400000780c */ /* 0x000fda00037a4270 */
[----:B------:R-:W3:Y:S01]  /*3790*/  @P5 LDG.E.LTC128B.U16 R20, desc[UR16][R134.64] ;  /* 0x0000001086145981 */ /* 0x000ee2000c1e1520 */
[----:B------:R-:W-:Y:S01]  /*37a0*/  ULOP3.LUT UR19, UR22, 0x12, URZ, 0xfc, !UPT ;  /* 0x0000001216137892 */ /* 0x000fe2000f8efc3f */
[----:B---3--:R-:W-:-:S04]  /*37b0*/  IMAD.U32 R125, R20, 0x10000, RZ ;  /* 0x00010000147d7824 */ /* 0x008fc800078e00ff */
[----:B------:R-:W-:-:S04]  /*37c0*/  FMUL R125, R125, R14 ;  /* 0x0000000e7d7d7220 */ /* 0x000fc80000400000 */
[----:B------:R-:W-:-:S05]  /*37d0*/  FFMA R125, R92, R11, R125 ;  /* 0x0000000b5c7d7223 */ /* 0x000fca000000007d */
[----:B------:R-:W-:-:S04]  /*37e0*/  F2FP.BF16.F32.PACK_AB R125, RZ, R125 ;  /* 0x0000007dff7d723e */ /* 0x000fc800000010ff */
[----:B------:R-:W-:Y:S02]  /*37f0*/  PRMT R90, R125, 0x7610, R90 ;  /* 0x000076107d5a7816 */ /* 0x000fe4000000005a */
[----:B------:R-:W-:-:S03]  /*3800*/  LOP3.LUT R125, R17, 0x22, RZ, 0xfc, !PT ;  /* 0x00000022117d7812 */ /* 0x000fc600078efcff */
[----:B------:R3:W-:Y:S01]  /*3810*/  @P5 STG.E.U16 desc[UR16][R126.64], R90 ;  /* 0x0000005a7e005986 */ /* 0x0007e2000c101510 */
[----:B--2---:R-:W-:-:S05]  /*3820*/  IADD3 R132, P5, R125, R2, RZ ;  /* 0x000000027d847210 */ /* 0x004fca0007fbe0ff */
[----:B------:R-:W-:Y:S01]  /*3830*/  IMAD.X R133, R21, 0x1, R3, P5 ;  /* 0x0000000115857824 */ /* 0x000fe200028e0603 */
[----:B------:R-:W-:-:S04]  /*3840*/  IADD3 R134, P5, R4, UR19, RZ ;  /* 0x0000001304867c10 */ /* 0x000fc8000ffbe0ff */
[----:B------:R-:W-:Y:S02]  /*3850*/  IADD3.X R135, R5, UR4, RZ, P5, !PT ;  /* 0x0000000405877c10 */ /* 0x000fe4000affe4ff */
[----:B------:R-:W-:-:S04]  /*3860*/  ISETP.GT.AND P5, PT, R10, 0x9, PT ;  /* 0x000000090a00780c */ /* 0x000fc80003fa4270 */
[----:B------:R-:W-:-:S13]  /*3870*/  ISETP.GT.AND P5, PT, R0, 0x40, P5 ;  /* 0x000000400000780c */ /* 0x000fda0002fa4270 */
[----:B------:R-:W2:Y:S01]  /*3880*/  @P5 LDG.E.LTC128B.U16 R20, desc[UR16][R134.64] ;  /* 0x0000001086145981 */ /* 0x000ea2000c1e1520 */
[----:B------:R-:W-:Y:S01]  /*3890*/  BSSY B0, `(.L_x_86) ;  /* 0x000000d000007945 */ /* 0x000fe20003800000 */
[----:B--2---:R-:W-:-:S04]  /*38a0*/  IMAD.U32 R137, R20, 0x10000, RZ ;  /* 0x0001000014897824 */ /* 0x004fc800078e00ff */
[----:B------:R-:W-:-:S04]  /*38b0*/  FMUL R16, R137, R14 ;  /* 0x0000000e89107220 */ /* 0x000fc80000400000 */
[----:B------:R-:W-:-:S05]  /*38c0*/  FFMA R16, R93, R11, R16 ;  /* 0x0000000b5d107223 */ /* 0x000fca0000000010 */
[----:B------:R-:W-:-:S05]  /*38d0*/  F2FP.BF16.F32.PACK_AB R16, RZ, R16 ;  /* 0x00000010ff10723e */ /* 0x000fca00000010ff */
[----:B------:R2:W-:Y:S01]  /*38e0*/  @P5 STG.E.U16 desc[UR16][R128.64], R16 ;  /* 0x0000001080005986 */ /* 0x0005e2000c101510 */
[----:B---3--:R-:W-:-:S05]  /*38f0*/  IADD3 R126, P5, R123, R6, RZ ;  /* 0x000000067b7e7210 */ /* 0x008fca0007fbe0ff */
[----:B------:R-:W-:Y:S01]  /*3900*/  IMAD.X R127, R21, 0x1, R7, P5 ;  /* 0x00000001157f7824 */ /* 0x000fe200028e0607 */
[----:B------:R-:W-:-:S13]  /*3910*/  ISETP.GT.AND P5, PT, R0, 0x48, P6 ;  /* 0x000000480000780c */ /* 0x000fda00037a4270 */
[----:B--2---:R-:W-:Y:S05]  /*3920*/  @!P5 BRA `(.L_x_87) ;  /* 0x00000000000cd947 */ /* 0x004fea0003800000 */
[----:B------:R-:W-:-:S04]  /*3930*/  IADD3 R92, P6, R8, UR20, RZ ;  /* 0x00000014085c7c10 */ /* 0x000fc8000ffde0ff */
[----:B------:R-:W-:-:S05]  /*3940*/  IADD3.X R93, R9, UR4, RZ, P6, !PT ;  /* 0x00000004095d7c10 */ /* 0x000fca000b7fe4ff */
[----:B------:R2:W5:Y:S04]  /*3950*/  LDG.E.LTC128B.U16 R20, desc[UR16][R92.64] ;  /* 0x000000105c147981 */ /* 0x000568000c1e1520 */
.L_x_87:
[----:B------:R-:W-:Y:S05]  /*3960*/  BSYNC B0 ;  /* 0x0000000000007941 */ /* 0x000fea0003800000 */
.L_x_86:
[----:B--2--5:R-:W-:Y:S01]  /*3970*/  IMAD.U32 R93, R20, 0x10000, RZ ;  /* 0x00010000145d7824 */ /* 0x024fe200078e00ff */
[----:B------:R-:W-:Y:S01]  /*3980*/  ISETP.GT.AND P6, PT, R10, 0x9, PT ;  /* 0x000000090a00780c */ /* 0x000fe20003fc4270 */
[----:B------:R-:W-:Y:S02]  /*3990*/  BSSY B0, `(.L_x_88) ;  /* 0x000000c000007945 */ /* 0x000fe40003800000 */
        /* <DEDUP_REMOVED lines=11> */
.L_x_89:
[----:B------:R-:W-:Y:S05]  /*3a50*/  BSYNC B0 ;  /* 0x0000000000007941 */ /* 0x000fea0003800000 */
.L_x_88:
[----:B--2--5:R-:W-:Y:S01]  /*3a60*/  IMAD.U32 R93, R20, 0x10000, RZ ;  /* 0x00010000145d7824 */ /* 0x024fe200078e00ff */
[----:B------:R-:W-:Y:S01]  /*3a70*/  ULOP3.LUT UR18, UR22, 0x20, URZ, 0xfc, !UPT ;  /* 0x0000002016127892 */ /* 0x000fe2000f8efc3f */
[----:B------:R-:W-:Y:S02]  /*3a80*/  ISETP.GT.AND P6, PT, R10, 0x10, PT ;  /* 0x000000100a00780c */ /* 0x000fe40003fc4270 */
[----:B------:R-:W-:Y:S01]  /*3a90*/  FMUL R16, R93, R14 ;  /* 0x0000000e5d107220 */ /* 0x000fe20000400000 */
[----:B------:R-:W-:-:S03]  /*3aa0*/  LOP3.LUT R93, R17, 0x30, RZ, 0xfc, !PT ;  /* 0x00000030115d7812 */ /* 0x000fc600078efcff */
[----:B------:R-:W-:-:S05]  /*3ab0*/  FFMA R16, R95, R11, R16 ;  /* 0x0000000b5f107223 */ /* 0x000fca0000000010 */
        /* <DEDUP_REMOVED lines=36> */
.L_x_91:
[----:B------:R-:W-:Y:S05]  /*3d00*/  BSYNC B0 ;  /* 0x0000000000007941 */ /* 0x000fea0003800000 */
.L_x_90:
        /* <DEDUP_REMOVED lines=14> */
.L_x_93:
[----:B------:R-:W-:Y:S05]  /*3df0*/  BSYNC B0 ;  /* 0x0000000000007941 */ /* 0x000fea0003800000 */
.L_x_92:
        /* <DEDUP_REMOVED lines=42> */
.L_x_95:
[----:B------:R-:W-:Y:S05]  /*40a0*/  BSYNC B0 ;  /* 0x0000000000007941 */ /* 0x000fea0003800000 */
.L_x_94:
        /* <DEDUP_REMOVED lines=14> */
.L_x_97:
[----:B------:R-:W-:Y:S05]  /*4190*/  BSYNC B0 ;  /* 0x0000000000007941 */ /* 0x000fea0003800000 */
.L_x_96:
        /* <DEDUP_REMOVED lines=42> */
.L_x_99:
[----:B------:R-:W-:Y:S05]  /*4440*/  BSYNC B0 ;  /* 0x0000000000007941 */ /* 0x000fea0003800000 */
.L_x_98:
        /* <DEDUP_REMOVED lines=14> */
.L_x_101:
[----:B------:R-:W-:Y:S05]  /*4530*/  BSYNC B0 ;  /* 0x0000000000007941 */ /* 0x000fea0003800000 */
.L_x_100:
        /* <DEDUP_REMOVED lines=41> */
.L_x_103:
[----:B------:R-:W-:Y:S05]  /*47d0*/  BSYNC B0 ;  /* 0x0000000000007941 */ /* 0x000fea0003800000 */
.L_x_102:
[----:B--2--5:R-:W-:Y:S01]  /*47e0*/  IMAD.U32 R109, R20, 0x10000, RZ ;  /* 0x00010000146d7824 */ /* 0x024fe200078e00ff */
        /* <DEDUP_REMOVED lines=12> */
.L_x_105:
[----:B------:R-:W-:Y:S05]  /*48b0*/  BSYNC B0 ;  /* 0x0000000000007941 */ /* 0x000fea0003800000 */
.L_x_104:
[----:B--2--5:R-:W-:Y:S01]  /*48c0*/  IMAD.U32 R109, R20, 0x10000, RZ ;  /* 0x00010000146d7824 */ /* 0x024fe200078e00ff */
[----:B------:R-:W-:-:S03]  /*48d0*/  ULOP3.LUT UR8, UR22, 0x60, URZ, 0xfc, !UPT ;  /* 0x0000006016087892 */ /* 0x000fc6000f8efc3f */
        /* <DEDUP_REMOVED lines=31> */
[----:B------:R-:W-:-:S05]  /*4ad0*/  IADD3 R112, P5, R105, R6, RZ ;  /* 0x0000000669707210 */ /* 0x000fca0007fbe0ff */
[----:B------:R-:W-:Y:S01]  /*4ae0*/  IMAD.X R113, R21, 0x1, R7, P5 ;  /* 0x0000000115717824 */ /* 0x000fe200028e0607 */
[----:B------:R-:W-:-:S13]  /*4af0*/  ISETP.GT.AND P5, PT, R0, 0x48, P3 ;  /* 0x000000480000780c */ /* 0x000fda0001fa4270 */
[----:B---3--:R-:W-:Y:S05]  /*4b00*/  @!P5 BRA `(.L_x_107) ;  /* 0x00000000000cd947 */ /* 0x008fea0003800000 */
[----:B------:R-:W-:-:S04]  /*4b10*/  IADD3 R2, P6, R8, UR8, RZ ;  /* 0x0000000808027c10 */ /* 0x000fc8000ffde0ff */
[----:B------:R-:W-:-:S05]  /*4b20*/  IADD3.X R3, R9, UR4, RZ, P6, !PT ;  /* 0x0000000409037c10 */ /* 0x000fca000b7fe4ff */
[----:B------:R2:W5:Y:S04]  /*4b30*/  LDG.E.LTC128B.U16 R20, desc[UR16][R2.64] ;  /* 0x0000001002147981 */ /* 0x000568000c1e1520 */
.L_x_107:
[----:B------:R-:W-:Y:S05]  /*4b40*/  BSYNC B0 ;  /* 0x0000000000007941 */ /* 0x000fea0003800000 */
.L_x_106:
        /* <DEDUP_REMOVED lines=13> */
.L_x_109:
[----:B------:R-:W-:Y:S05]  /*4c20*/  BSYNC B0 ;  /* 0x0000000000007941 */ /* 0x000fea0003800000 */
.L_x_108:
[----:B--2--5:R-:W-:Y:S01]  /*4c30*/  IMAD.U32 R3, R20, 0x10000, RZ ;  /* 0x0001000014037824 */ /* 0x024fe200078e00ff */
[----:B------:R-:W-:-:S03]  /*4c40*/  ULOP3.LUT UR6, UR22, 0x70, URZ, 0xfc, !UPT ;  /* 0x0000007016067892 */ /* 0x000fc6000f8efc3f */
        /* <DEDUP_REMOVED lines=8> */
[----:B--2---:R-:W-:Y:S02]  /*4cd0*/  IADD3.X R3, R5, UR4, RZ, P5, !PT ;  /* 0x0000000405037c10 */ /* 0x004fe4000affe4ff */
[----:B------:R-:W-:-:S13]  /*4ce0*/  ISETP.GT.AND P5, PT, R0, 0x40, P1 ;  /* 0x000000400000780c */ /* 0x000fda0000fa4270 */
[----:B------:R-:W2:Y:S01]  /*4cf0*/  @P5 LDG.E.LTC128B.U16 R20, desc[UR16][R2.64] ;  /* 0x0000001002145981 */ /* 0x000ea2000c1e1520 */
[----:B------:R-:W-:Y:S01]  /*4d00*/  ULOP3.LUT UR5, UR22, 0x72, URZ, 0xfc, !UPT ;  /* 0x0000007216057892 */ /* 0x000fe2000f8efc3f */
[----:B--2---:R-:W-:-:S04]  /*4d10*/  IMAD.U32 R115, R20, 0x10000, RZ ;  /* 0x0001000014737824 */ /* 0x004fc800078e00ff */
[----:B------:R-:W-:-:S04]  /*4d20*/  FMUL R115, R115, R14 ;  /* 0x0000000e73737220 */ /* 0x000fc80000400000 */
[----:B------:R-:W-:-:S05]  /*4d30*/  FFMA R115, R116, R11, R115 ;  /* 0x0000000b74737223 */ /* 0x000fca0000000073 */
[----:B------:R-:W-:-:S05]  /*4d40*/  F2FP.BF16.F32.PACK_AB R115, RZ, R115 ;  /* 0x00000073ff73723e */ /* 0x000fca00000010ff */
[----:B------:R-:W-:Y:S01]  /*4d50*/  @P5 STG.E.U16 desc[UR16][R126.64], R115 ;  /* 0x000000737e005986 */ /* 0x000fe2000c101510 */
[----:B------:R-:W-:-:S05]  /*4d60*/  IADD3 R6, P5, R111, R6, RZ ;  /* 0x000000066f067210 */ /* 0x000fca0007fbe0ff */
[----:B------:R-:W-:Y:S01]  /*4d70*/  IMAD.X R7, R21, 0x1, R7, P5 ;  /* 0x0000000115077824 */ /* 0x000fe200028e0607 */
[----:B----4-:R-:W-:-:S04]  /*4d80*/  IADD3 R4, P5, R4, UR5, RZ ;  /* 0x0000000504047c10 */ /* 0x010fc8000ffbe0ff */
[----:B------:R-:W-:Y:S02]  /*4d90*/  IADD3.X R5, R5, UR4, RZ, P5, !PT ;  /* 0x0000000405057c10 */ /* 0x000fe4000affe4ff */
[----:B------:R-:W-:-:S13]  /*4da0*/  ISETP.GT.AND P5, PT, R0, 0x40, P0 ;  /* 0x000000400000780c */ /* 0x000fda00007a4270 */
[----:B------:R-:W2:Y:S01]  /*4db0*/  @P5 LDG.E.LTC128B.U16 R20, desc[UR16][R4.64] ;  /* 0x0000001004145981 */ /* 0x000ea2000c1e1520 */
[----:B------:R-:W-:Y:S01]  /*4dc0*/  BSSY B0, `(.L_x_110) ;  /* 0x000000e000007945 */ /* 0x000fe20003800000 */
[----:B--2---:R-:W-:-:S04]  /*4dd0*/  IMAD.U32 R3, R20, 0x10000, RZ ;  /* 0x0001000014037824 */ /* 0x004fc800078e00ff */
[----:B------:R-:W-:-:S04]  /*4de0*/  FMUL R2, R3, R14 ;  /* 0x0000000e03027220 */ /* 0x000fc80000400000 */
[----:B------:R-:W-:-:S05]  /*4df0*/  FFMA R2, R117, R11, R2 ;  /* 0x0000000b75027223 */ /* 0x000fca0000000002 */
[----:B------:R-:W-:-:S04]  /*4e00*/  F2FP.BF16.F32.PACK_AB R2, RZ, R2 ;  /* 0x00000002ff02723e */ /* 0x000fc800000010ff */
[----:B------:R-:W-:-:S05]  /*4e10*/  PRMT R3, R2, 0x7610, R3 ;  /* 0x0000761002037816 */ /* 0x000fca0000000003 */
[----:B------:R2:W-:Y:S01]  /*4e20*/  @P5 STG.E.U16 desc[UR16][R128.64], R3 ;  /* 0x0000000380005986 */ /* 0x0005e2000c101510 */
[----:B------:R-:W-:-:S05]  /*4e30*/  IADD3 R2, P5, R12, R17, RZ ;  /* 0x000000110c027210 */ /* 0x000fca0007fbe0ff */
[----:B--2---:R-:W-:Y:S01]  /*4e40*/  IMAD.X R3, R13, 0x1, R21, P5 ;  /* 0x000000010d037824 */ /* 0x004fe200028e0615 */
[----:B------:R-:W-:-:S13]  /*4e50*/  ISETP.GT.AND P5, PT, R0, 0x48, P1 ;  /* 0x000000480000780c */ /* 0x000fda0000fa4270 */
[----:B------:R-:W-:Y:S05]  /*4e60*/  @!P5 BRA `(.L_x_111) ;  /* 0x00000000000cd947 */ /* 0x000fea0003800000 */
[----:B------:R-:W-:-:S04]  /*4e70*/  IADD3 R4, P6, R8, UR6, RZ ;  /* 0x0000000608047c10 */ /* 0x000fc8000ffde0ff */
[----:B------:R-:W-:-:S05]  /*4e80*/  IADD3.X R5, R9, UR4, RZ, P6, !PT ;  /* 0x0000000409057c10 */ /* 0x000fca000b7fe4ff */
[----:B------:R2:W5:Y:S04]  /*4e90*/  LDG.E.LTC128B.U16 R20, desc[UR16][R4.64] ;  /* 0x0000001004147981 */ /* 0x000568000c1e1520 */
.L_x_111:
[----:B------:R-:W-:Y:S05]  /*4ea0*/  BSYNC B0 ;  /* 0x0000000000007941 */ /* 0x000fea0003800000 */
.L_x_110:
        /* <DEDUP_REMOVED lines=8> */
[----:B------:R-:W-:-:S04]  /*4f30*/  IADD3 R4, P5, R8, UR5, RZ ;  /* 0x0000000508047c10 */ /* 0x000fc8000ffbe0ff */
[----:B--2---:R-:W-:Y:S02]  /*4f40*/  IADD3.X R5, R9, UR4, RZ, P5, !PT ;  /* 0x0000000409057c10 */ /* 0x004fe4000affe4ff */
[----:B------:R-:W-:-:S13]  /*4f50*/  ISETP.GT.AND P5, PT, R0, 0x48, P0 ;  /* 0x000000480000780c */ /* 0x000fda00007a4270 */
[----:B------:R-:W-:Y:S05]  /*4f60*/  @!P5 BRA `(.L_x_113) ;  /* 0x000000000004d947 */ /* 0x000fea0003800000 */
[----:B------:R2:W5:Y:S02]  /*4f70*/  LDG.E.LTC128B.U16 R20, desc[UR16][R4.64] ;  /* 0x0000001004147981 */ /* 0x000564000c1e1520 */
.L_x_113:
[----:B------:R-:W-:Y:S05]  /*4f80*/  BSYNC B0 ;  /* 0x0000000000007941 */ /* 0x000fea0003800000 */
.L_x_112:
[----:B--2--5:R-:W-:Y:S01]  /*4f90*/  IMAD.U32 R5, R20, 0x10000, RZ ;  /* 0x0001000014057824 */ /* 0x024fe200078e00ff */
[----:B------:R-:W-:Y:S01]  /*4fa0*/  ISETP.GT.AND P6, PT, R10, RZ, PT ;  /* 0x000000ff0a00720c */ /* 0x000fe20003fc4270 */
[----:B------:R-:W-:Y:S02]  /*4fb0*/  BSSY B0, `(.L_x_114) ;  /* 0x000000d000007945 */ /* 0x000fe40003800000 */
        /* <DEDUP_REMOVED lines=12> */
.L_x_115:
[----:B------:R-:W-:Y:S05]  /*5080*/  BSYNC B0 ;  /* 0x0000000000007941 */ /* 0x000fea0003800000 */
.L_x_114:
[----:B-----5:R-:W-:Y:S01]  /*5090*/  IMAD.U32 R7, R20, 0x10000, RZ ;  /* 0x0001000014077824 */ /* 0x020fe200078e00ff */
        /* <DEDUP_REMOVED lines=13> */
.L_x_117:
[----:B------:R-:W-:Y:S05]  /*5170*/  BSYNC B0 ;  /* 0x0000000000007941 */ /* 0x000fea0003800000 */
.L_x_116:
[----:B---3-5:R-:W-:Y:S01]  /*5180*/  IMAD.U32 R7, R20, 0x10000, RZ ;  /* 0x0001000014077824 */ /* 0x028fe200078e00ff */
        /* <DEDUP_REMOVED lines=8> */
[----:B---3--:R-:W-:Y:S01]  /*5210*/  IMAD.X R7, R89, 0x1, R21, P5 ;  /* 0x0000000159077824 */ /* 0x008fe200028e0615 */
[----:B0-----:R-:W-:-:S04]  /*5220*/  IADD3 R8, P5, R22, UR22, RZ ;  /* 0x0000001616087c10 */ /* 0x001fc8000ffbe0ff */
[----:B------:R-:W-:Y:S02]  /*5230*/  IADD3.X R9, R23, UR4, RZ, P5, !PT ;  /* 0x0000000417097c10 */ /* 0x000fe4000affe4ff */
[----:B------:R-:W-:-:S13]  /*5240*/  ISETP.GT.AND P5, PT, R0, 0x88, P6 ;  /* 0x000000880000780c */ /* 0x000fda00037a4270 */
[----:B------:R-:W-:Y:S05]  /*5250*/  @!P5 BRA `(.L_x_119) ;  /* 0x000000000004d947 */ /* 0x000fea0003800000 */
[----:B------:R0:W5:Y:S02]  /*5260*/  LDG.E.LTC128B.U16 R20, desc[UR16][R8.64] ;  /* 0x0000001008147981 */ /* 0x000164000c1e1520 */
.L_x_119:
[----:B------:R-:W-:Y:S05]  /*5270*/  BSYNC B0 ;  /* 0x0000000000007941 */ /* 0x000fea0003800000 */
.L_x_118:
        /* <DEDUP_REMOVED lines=14> */
.L_x_121:
[----:B------:R-:W-:Y:S05]  /*5360*/  BSYNC B0 ;  /* 0x0000000000007941 */ /* 0x000fea0003800000 */
.L_x_120:
[----:B---3-5:R-:W-:Y:S01]  /*5370*/  IMAD.U32 R57, R20, 0x10000, RZ ;  /* 0x0001000014397824 */ /* 0x028fe200078e00ff */
        /* <DEDUP_REMOVED lines=13> */
.L_x_123:
[----:B------:R-:W-:Y:S05]  /*5450*/  BSYNC B0 ;  /* 0x0000000000007941 */ /* 0x000fea0003800000 */
.L_x_122:
        /* <DEDUP_REMOVED lines=8> */
[----:B---3--:R-:W-:Y:S01]  /*54e0*/  IMAD.X R59, R13, 0x1, R21, P5 ;  /* 0x000000010d3b7824 */ /* 0x008fe200028e0615 */
[----:B------:R-:W-:-:S13]  /*54f0*/  ISETP.GT.AND P5, PT, R0, 0x80, P6 ;  /* 0x000000800000780c */ /* 0x000fda00037a4270 */
[----:B------:R-:W-:Y:S05]  /*5500*/  @!P5 BRA `(.L_x_125) ;  /* 0x00000000000cd947 */ /* 0x000fea0003800000 */
[----:B------:R-:W-:-:S04]  /*5510*/  IADD3 R112, P6, R18, UR19, RZ ;  /* 0x0000001312707c10 */ /* 0x000fc8000ffde0ff */
[----:B------:R-:W-:-:S05]  /*5520*/  IADD3.X R113, R19, UR4, RZ, P6, !PT ;  /* 0x0000000413717c10 */ /* 0x000fca000b7fe4ff */
[----:B------:R3:W5:Y:S04]  /*5530*/  LDG.E.LTC128B.U16 R20, desc[UR16][R112.64] ;  /* 0x0000001070147981 */ /* 0x000768000c1e1520 */
.L_x_125:
[----:B------:R-:W-:Y:S05]  /*5540*/  BSYNC B0 ;  /* 0x0000000000007941 */ /* 0x000fea0003800000 */
.L_x_124:
        /* <DEDUP_REMOVED lines=14> */
.L_x_127:
[----:B------:R-:W-:Y:S05]  /*5630*/  BSYNC B0 ;  /* 0x0000000000007941 */ /* 0x000fea0003800000 */
.L_x_126:
        /* <DEDUP_REMOVED lines=14> */
.L_x_129:
[----:B------:R-:W-:Y:S05]  /*5720*/  BSYNC B0 ;  /* 0x0000000000007941 */ /* 0x000fea0003800000 */
.L_x_128:
        /* <DEDUP_REMOVED lines=14> */
.L_x_131:
[----:B------:R-:W-:Y:S05]  /*5810*/  BSYNC B0 ;  /* 0x0000000000007941 */ /* 0x000fea0003800000 */
.L_x_130:
        /* <DEDUP_REMOVED lines=14> */
.L_x_133:
[----:B------:R-:W-:Y:S05]  /*5900*/  BSYNC B0 ;  /* 0x0000000000007941 */ /* 0x000fea0003800000 */
.L_x_132:
        /* <DEDUP_REMOVED lines=14> */
.L_x_135:
[----:B------:R-:W-:Y:S05]  /*59f0*/  BSYNC B0 ;  /* 0x0000000000007941 */ /* 0x000fea0003800000 */
.L_x_134:
        /* <DEDUP_REMOVED lines=14> */
.L_x_137:
[----:B------:R-:W-:Y:S05]  /*5ae0*/  BSYNC B0 ;  /* 0x0000000000007941 */ /* 0x000fea0003800000 */
.L_x_136:
        /* <DEDUP_REMOVED lines=14> */
.L_x_139:
[----:B------:R-:W-:Y:S05]  /*5bd0*/  BSYNC B0 ;  /* 0x0000000000007941 */ /* 0x000fea0003800000 */
.L_x_138:
        /* <DEDUP_REMOVED lines=14> */
.L_x_141:
[----:B------:R-:W-:Y:S05]  /*5cc0*/  BSYNC B0 ;  /* 0x0000000000007941 */ /* 0x000fea0003800000 */
.L_x_140:
        /* <DEDUP_REMOVED lines=14> */
.L_x_143:
[----:B------:R-:W-:Y:S05]  /*5db0*/  BSYNC B0 ;  /* 0x0000000000007941 */ /* 0x000fea0003800000 */
.L_x_142:
        /* <DEDUP_REMOVED lines=14> */
.L_x_145:
[----:B------:R-:W-:Y:S05]  /*5ea0*/  BSYNC B0 ;  /* 0x0000000000007941 */ /* 0x000fea0003800000 */
.L_x_144:
        /* <DEDUP_REMOVED lines=14> */
.L_x_147:
[----:B------:R-:W-:Y:S05]  /*5f90*/  BSYNC B0 ;  /* 0x0000000000007941 */ /* 0x000fea0003800000 */
.L_x_146:
        /* <DEDUP_REMOVED lines=14> */
.L_x_149:
[----:B------:R-:W-:Y:S05]  /*6080*/  BSYNC B0 ;  /* 0x0000000000007941 */ /* 0x000fea0003800000 */
.L_x_148:
        /* <DEDUP_REMOVED lines=14> */
.L_x_151:
[----:B------:R-:W-:Y:S05]  /*6170*/  BSYNC B0 ;  /* 0x0000000000007941 */ /* 0x000fea0003800000 */
.L_x_150:
        /* <DEDUP_REMOVED lines=14> */
.L_x_153:
[----:B------:R-:W-:Y:S05]  /*6260*/  BSYNC B0 ;  /* 0x0000000000007941 */ /* 0x000fea0003800000 */
.L_x_152:
        /* <DEDUP_REMOVED lines=14> */
.L_x_155:
[----:B------:R-:W-:Y:S05]  /*6350*/  BSYNC B0 ;  /* 0x0000000000007941 */ /* 0x000fea0003800000 */
.L_x_154:
[----:B---3-5:R-:W-:Y:S01]  /*6360*/  IMAD.U32 R59, R20, 0x10000, RZ ;  /* 0x00010000143b7824 */ /* 0x028fe200078e00ff */
[----:B------:R-:W-:Y:S03]  /*6370*/  BSSY B0, `(.L_x_156) ;  /* 0x000000c000007945 */ /* 0x000fe60003800000 */
        /* <DEDUP_REMOVED lines=11> */
.L_x_157:
[----:B------:R-:W-:Y:S05]  /*6430*/  BSYNC B0 ;  /* 0x0000000000007941 */ /* 0x000fea0003800000 */
.L_x_156:
        /* <DEDUP_REMOVED lines=14> */
.L_x_159:
[----:B------:R-:W-:Y:S05]  /*6520*/  BSYNC B0 ;  /* 0x0000000000007941 */ /* 0x000fea0003800000 */
.L_x_158:
[----:B---3-5:R-:W-:Y:S01]  /*6530*/  IMAD.U32 R61, R20, 0x10000, RZ ;  /* 0x00010000143d7824 */ /* 0x028fe200078e00ff */
        /* <DEDUP_REMOVED lines=12> */
.L_x_161:
[----:B------:R-:W-:Y:S05]  /*6600*/  BSYNC B0 ;  /* 0x0000000000007941 */ /* 0x000fea0003800000 */
.L_x_160:
        /* <DEDUP_REMOVED lines=13> */
.L_x_163:
[----:B------:R-:W-:Y:S05]  /*66e0*/  BSYNC B0 ;  /* 0x0000000000007941 */ /* 0x000fea0003800000 */
.L_x_162:
        /* <DEDUP_REMOVED lines=13> */
.L_x_165:
[----:B------:R-:W-:Y:S05]  /*67c0*/  BSYNC B0 ;  /* 0x0000000000007941 */ /* 0x000fea0003800000 */
.L_x_164:
        /* <DEDUP_REMOVED lines=13> */
.L_x_167:
[----:B------:R-:W-:Y:S05]  /*68a0*/  BSYNC B0 ;  /* 0x0000000000007941 */ /* 0x000fea0003800000 */
.L_x_166:
        /* <DEDUP_REMOVED lines=13> */
.L_x_169:
[----:B------:R-:W-:Y:S05]  /*6980*/  BSYNC B0 ;  /* 0x0000000000007941 */ /* 0x000fea0003800000 */
.L_x_168:
        /* <DEDUP_REMOVED lines=13> */
.L_x_171:
[----:B------:R-:W-:Y:S05]  /*6a60*/  BSYNC B0 ;  /* 0x0000000000007941 */ /* 0x000fea0003800000 */
.L_x_170:
        /* <DEDUP_REMOVED lines=8> */
[----:B------:R-:W-:-:S04]  /*6af0*/  IADD3 R18, P5, R18, UR5, RZ ;  /* 0x0000000512127c10 */ /* 0x000fc8000ffbe0ff */
[----:B------:R-:W-:Y:S02]  /*6b00*/  IADD3.X R19, R19, UR4, RZ, P5, !PT ;  /* 0x0000000413137c10 */ /* 0x000fe4000affe4ff */
[----:B------:R-:W-:-:S13]  /*6b10*/  ISETP.GT.AND P5, PT, R0, 0x80, P0 ;  /* 0x000000800000780c */ /* 0x000fda00007a4270 */
[----:B------:R-:W-:Y:S05]  /*6b20*/  @!P5 BRA `(.L_x_173) ;  /* 0x000000000004d947 */ /* 0x000fea0003800000 */
[----:B------:R3:W5:Y:S02]  /*6b30*/  LDG.E.LTC128B.U16 R20, desc[UR16][R18.64] ;  /* 0x0000001012147981 */ /* 0x000764000c1e1520 */
.L_x_173:
[----:B------:R-:W-:Y:S05]  /*6b40*/  BSYNC B0 ;  /* 0x0000000000007941 */ /* 0x000fea0003800000 */
.L_x_172:
        /* <DEDUP_REMOVED lines=13> */
.L_x_175:
[----:B------:R-:W-:Y:S05]  /*6c20*/  BSYNC B0 ;  /* 0x0000000000007941 */ /* 0x000fea0003800000 */
.L_x_174:
        /* <DEDUP_REMOVED lines=9> */
[----:B---3--:R-:W-:Y:S02]  /*6cc0*/  IADD3.X R13, R23, UR4, RZ, P5, !PT ;  /* 0x00000004170d7c10 */ /* 0x008fe4000affe4ff */
[----:B------:R-:W-:-:S13]  /*6cd0*/  ISETP.GT.AND P5, PT, R0, 0x88, P0 ;  /* 0x000000880000780c */ /* 0x000fda00007a4270 */
[----:B------:R-:W-:Y:S05]  /*6ce0*/  @!P5 BRA `(.L_x_177) ;  /* 0x000000000004d947 */ /* 0x000fea0003800000 */
[----:B------:R3:W5:Y:S02]  /*6cf0*/  LDG.E.LTC128B.U16 R20, desc[UR16][R12.64] ;  /* 0x000000100c147981 */ /* 0x000764000c1e1520 */
.L_x_177:
[----:B------:R-:W-:Y:S05]  /*6d00*/  BSYNC B0 ;  /* 0x0000000000007941 */ /* 0x000fea0003800000 */
.L_x_176:
        /* <DEDUP_REMOVED lines=15> */
.L_x_179:
[----:B------:R-:W-:Y:S05]  /*6e00*/  BSYNC B0 ;  /* 0x0000000000007941 */ /* 0x000fea0003800000 */
.L_x_178:
        /* <DEDUP_REMOVED lines=11> */
[----:B-1----:R-:W-:-:S04]  /*6ec0*/  IADD3 R22, P6, R4, UR21, RZ ;  /* 0x0000001504167c10 */ /* 0x002fc8000ffde0ff */
[----:B------:R-:W-:-:S05]  /*6ed0*/  IADD3.X R23, R5, UR4, RZ, P6, !PT ;  /* 0x0000000405177c10 */ /* 0x000fca000b7fe4ff */
[----:B------:R3:W5:Y:S04]  /*6ee0*/  LDG.E.LTC128B.U16 R20, desc[UR16][R22.64] ;  /* 0x0000001016147981 */ /* 0x000768000c1e1520 */
.L_x_181:
[----:B------:R-:W-:Y:S05]  /*6ef0*/  BSYNC B0 ;  /* 0x0000000000007941 */ /* 0x000fea0003800000 */
.L_x_180:
[----:B-1-3-5:R-:W-:Y:S01]  /*6f00*/  IMAD.U32 R23, R20, 0x10000, RZ ;  /* 0x0001000014177824 */ /* 0x02afe200078e00ff */
[----:B------:R-:W-:Y:S01]  /*6f10*/  ISETP.GT.AND P6, PT, R10, RZ, PT ;  /* 0x000000ff0a00720c */ /* 0x000fe20003fc4270 */
[----:B------:R-:W-:Y:S02]  /*6f20*/  BSSY B0, `(.L_x_182) ;  /* 0x000000e000007945 */ /* 0x000fe40003800000 */
[----:B------:R-:W-:-:S04]  /*6f30*/  FMUL R16, R23, R14 ;  /* 0x0000000e17107220 */ /* 0x000fc80000400000 */
[----:B------:R-:W-:-:S05]  /*6f40*/  FFMA R16, R25, R11, R16 ;  /* 0x0000000b19107223 */ /* 0x000fca0000000010 */
[----:B------:R-:W-:-:S04]  /*6f50*/  F2FP.BF16.F32.PACK_AB R16, RZ, R16 ;  /* 0x00000010ff10723e */ /* 0x000fc800000010ff */
[----:B------:R-:W-:Y:S02]  /*6f60*/  PRMT R23, R16, 0x7610, R23 ;  /* 0x0000761010177816 */ /* 0x000fe40000000017 */
[----:B------:R-:W-:-:S03]  /*6f70*/  PRMT R16, R20, 0x7610, R16 ;  /* 0x0000761014107816 */ /* 0x000fc60000000010 */
[----:B------:R1:W-:Y:S01]  /*6f80*/  @P5 STG.E.U16 desc[UR16][R60.64], R23 ;  /* 0x000000173c005986 */ /* 0x0003e2000c101510 */
[----:B------:R-:W-:-:S05]  /*6f90*/  IADD3 R22, P5, R6, R17, RZ ;  /* 0x0000001106167210 */ /* 0x000fca0007fbe0ff */
[----:B-1----:R-:W-:Y:S01]  /*6fa0*/  IMAD.X R23, R7, 0x1, R21, P5 ;  /* 0x0000000107177824 */ /* 0x002fe200028e0615 */
[----:B------:R-:W-:-:S13]  /*6fb0*/  ISETP.GT.AND P5, PT, R0, 0xc8, P6 ;  /* 0x000000c80000780c */ /* 0x000fda00037a4270 */
[----:B------:R-:W-:Y:S05]  /*6fc0*/  @!P5 BRA `(.L_x_183) ;  /* 0x00000000000cd947 */ /* 0x000fea0003800000 */
[----:B------:R-:W-:-:S04]  /*6fd0*/  IADD3 R16, P6, R8, UR22, RZ ;  /* 0x0000001608107c10 */ /* 0x000fc8000ffde0ff */
[----:B------:R-:W-:-:S05]  /*6fe0*/  IADD3.X R17, R9, UR4, RZ, P6, !PT ;  /* 0x0000000409117c10 */ /* 0x000fca000b7fe4ff */
[----:B------:R1:W5:Y:S04]  /*6ff0*/  LDG.E.LTC128B.U16 R16, desc[UR16][R16.64] ;  /* 0x0000001010107981 */ /* 0x000368000c1e1520 */
.L_x_183:
[----:B------:R-:W-:Y:S05]  /*7000*/  BSYNC B0 ;  /* 0x0000000000007941 */ /* 0x000fea0003800000 */
.L_x_182:
[----:B-1---5:R-:W-:Y:S01]  /*7010*/  IMAD.U32 R17, R16, 0x10000, RZ ;  /* 0x0001000010117824 */ /* 0x022fe200078e00ff */
        /* <DEDUP_REMOVED lines=9> */
[----:B-1----:R-:W-:Y:S05]  /*70b0*/  @!P5 BRA `(.L_x_185) ;  /* 0x00000000000cd947 */ /* 0x002fea0003800000 */
[----:B------:R-:W-:-:S04]  /*70c0*/  IADD3 R16, P6, R8, UR21, RZ ;  /* 0x0000001508107c10 */ /* 0x000fc8000ffde0ff */
[----:B------:R-:W-:-:S05]  /*70d0*/  IADD3.X R17, R9, UR4, RZ, P6, !PT ;  /* 0x0000000409117c10 */ /* 0x000fca000b7fe4ff */
[----:B------:R1:W5:Y:S04]  /*70e0*/  LDG.E.LTC128B.U16 R16, desc[UR16][R16.64] ;  /* 0x0000001010107981 */ /* 0x000368000c1e1520 */
.L_x_185:
[----:B------:R-:W-:Y:S05]  /*70f0*/  BSYNC B0 ;  /* 0x0000000000007941 */ /* 0x000fea0003800000 */
.L_x_184:
        /* <DEDUP_REMOVED lines=12> */
[----:B-1----:R-:W-:-:S05]  /*71c0*/  IADD3.X R17, R5, UR4, RZ, P6, !PT ;  /* 0x0000000405117c10 */ /* 0x002fca000b7fe4ff */
[----:B------:R3:W5:Y:S04]  /*71d0*/  LDG.E.LTC128B.U16 R16, desc[UR16][R16.64] ;  /* 0x0000001010107981 */ /* 0x000768000c1e1520 */
.L_x_187:
[----:B------:R-:W-:Y:S05]  /*71e0*/  BSYNC B0 ;  /* 0x0000000000007941 */ /* 0x000fea0003800000 */
.L_x_186:
[----:B-----5:R-:W-:Y:S01]  /*71f0*/  IMAD.U32 R15, R16, 0x10000, RZ ;  /* 0x00010000100f7824 */ /* 0x020fe200078e00ff */
[----:B------:R-:W-:Y:S01]  /*7200*/  ISETP.GT.AND P6, PT, R10, 0x9, PT ;  /* 0x000000090a00780c */ /* 0x000fe20003fc4270 */
[----:B------:R-:W-:Y:S02]  /*7210*/  BSSY B0, `(.L_x_188) ;  /* 0x000000e000007945 */ /* 0x000fe40003800000 */
[----:B------:R-:W-:-:S04]  /*7220*/  FMUL R15, R15, R14 ;  /* 0x0000000e0f0f7220 */ /* 0x000fc80000400000 */
[----:B------:R-:W-:-:S05]  /*7230*/  FFMA R15, R28, R11, R15 ;  /* 0x0000000b1c0f7223 */ /* 0x000fca000000000f */
[----:B------:R-:W-:-:S04]  /*7240*/  F2FP.BF16.F32.PACK_AB R15, RZ, R15 ;  /* 0x0000000fff0f723e */ /* 0x000fc800000010ff */
[----:B-1-3--:R-:W-:Y:S02]  /*7250*/  PRMT R17, R15, 0x7610, R17 ;  /* 0x000076100f117816 */ /* 0x00afe40000000011 */
[----:B------:R-:W-:-:S03]  /*7260*/  PRMT R15, R16, 0x7610, R15 ;  /* 0x00007610100f7816 */ /* 0x000fc6000000000f */
        /* <DEDUP_REMOVED lines=8> */
.L_x_189:
[----:B------:R-:W-:Y:S05]  /*72f0*/  BSYNC B0 ;  /* 0x0000000000007941 */ /* 0x000fea0003800000 */
.L_x_188:
[----:B-1---5:R-:W-:Y:S01]  /*7300*/  IMAD.U32 R13, R15, 0x10000, RZ ;  /* 0x000100000f0d7824 */ /* 0x022fe200078e00ff */
[----:B------:R-:W-:Y:S01]  /*7310*/  ISETP.GT.AND P6, PT, R10, 0x8, PT ;  /* 0x000000080a00780c */ /* 0x000fe20003fc4270 */
        /* <DEDUP_REMOVED lines=14> */
.L_x_191:
[----:B------:R-:W-:Y:S05]  /*7400*/  BSYNC B0 ;  /* 0x0000000000007941 */ /* 0x000fea0003800000 */
.L_x_190:
        /* <DEDUP_REMOVED lines=14> */
.L_x_193:
[----:B------:R-:W-:Y:S05]  /*74f0*/  BSYNC B0 ;  /* 0x0000000000007941 */ /* 0x000fea0003800000 */
.L_x_192:
        /* <DEDUP_REMOVED lines=14> */
.L_x_195:
[----:B------:R-:W-:Y:S05]  /*75e0*/  BSYNC B0 ;  /* 0x0000000000007941 */ /* 0x000fea0003800000 */
.L_x_194:
        /* <DEDUP_REMOVED lines=14> */
.L_x_197:
[----:B------:R-:W-:Y:S05]  /*76d0*/  BSYNC B0 ;  /* 0x0000000000007941 */ /* 0x000fea0003800000 */
.L_x_196:
[----:B-1---5:R-:W-:Y:S01]  /*76e0*/  IMAD.U32 R13, R12, 0x10000, RZ ;  /* 0x000100000c0d7824 */ /* 0x022fe200078e00ff */
[----:B------:R-:W-:Y:S01]  /*76f0*/  ISETP.GT.AND P6, PT, R10, 0x10, PT ;  /* 0x000000100a00780c */ /* 0x000fe20003fc4270 */
        /* <DEDUP_REMOVED lines=13> */
.L_x_199:
[----:B------:R-:W-:Y:S05]  /*77d0*/  BSYNC B0 ;  /* 0x0000000000007941 */ /* 0x000fea0003800000 */
.L_x_198:
        /* <DEDUP_REMOVED lines=14> */
.L_x_201:
[----:B------:R-:W-:Y:S05]  /*78c0*/  BSYNC B0 ;  /* 0x0000000000007941 */ /* 0x000fea0003800000 */
.L_x_200:
        /* <DEDUP_REMOVED lines=14> */
.L_x_203:
[----:B------:R-:W-:Y:S05]  /*79b0*/  BSYNC B0 ;  /* 0x0000000000007941 */ /* 0x000fea0003800000 */
.L_x_202:
        /* <DEDUP_REMOVED lines=14> */
.L_x_205:
[----:B------:R-:W-:Y:S05]  /*7aa0*/  BSYNC B0 ;  /* 0x0000000000007941 */ /* 0x000fea0003800000 */
.L_x_204:
        /* <DEDUP_REMOVED lines=15> */
.L_x_207:
[----:B------:R-:W-:Y:S05]  /*7ba0*/  BSYNC B0 ;  /* 0x0000000000007941 */ /* 0x000fea0003800000 */
.L_x_206:
        /* <DEDUP_REMOVED lines=14> */
.L_x_209:
[----:B------:R-:W-:Y:S05]  /*7c90*/  BSYNC B0 ;  /* 0x0000000000007941 */ /* 0x000fea0003800000 */
.L_x_208:
        /* <DEDUP_REMOVED lines=15> */
.L_x_211:
[----:B------:R-:W-:Y:S05]  /*7d90*/  BSYNC B0 ;  /* 0x0000000000007941 */ /* 0x000fea0003800000 */
.L_x_210:
        /* <DEDUP_REMOVED lines=14> */
.L_x_213:
[----:B------:R-:W-:Y:S05]  /*7e80*/  BSYNC B0 ;  /* 0x0000000000007941 */ /* 0x000fea0003800000 */
.L_x_212:
[----:B-1---5:R-:W-:Y:S01]  /*7e90*/  IMAD.U32 R13, R12, 0x10000, RZ ;  /* 0x000100000c0d7824 */ /* 0x022fe200078e00ff */
[----:B------:R-:W-:Y:S01]  /*7ea0*/  ISETP.GT.AND P6, PT, R10, 0x20, PT ;  /* 0x000000200a00780c */ /* 0x000fe20003fc4270 */
[----:B------:R-:W-:Y:S02]  /*7eb0*/  BSSY B0, `(.L_x_214) ;  /* 0x000000a000007945 */ /* 0x000fe40003800000 */
[----:B------:R-:W-:-:S04]  /*7ec0*/  FMUL R20, R13, R14 ;  /* 0x0000000e0d147220 */ /* 0x000fc80000400000 */
[----:B------:R-:W-:-:S05]  /*7ed0*/  FFMA R20, R41, R11, R20 ;  /* 0x0000000b29147223 */ /* 0x000fca0000000014 */
[----:B------:R-:W-:-:S05]  /*7ee0*/  F2FP.BF16.F32.PACK_AB R20, RZ, R20 ;  /* 0x00000014ff14723e */ /* 0x000fca00000010ff */
[----:B------:R1:W-:Y:S01]  /*7ef0*/  @P5 STG.E.U16 desc[UR16][R24.64], R20 ;  /* 0x0000001418005986 */ /* 0x0003e2000c101510 */
[----:B------:R-:W-:-:S13]  /*7f00*/  ISETP.GT.AND P5, PT, R0, 0xc8, P6 ;  /* 0x000000c80000780c */ /* 0x000fda00037a4270 */
[----:B-1----:R-:W-:Y:S05]  /*7f10*/  @!P5 BRA `(.L_x_215) ;  /* 0x00000000000cd947 */ /* 0x002fea0003800000 */
[----:B------:R-:W-:-:S04]  /*7f20*/  IADD3 R12, P6, R8, UR12, RZ ;  /* 0x0000000c080c7c10 */ /* 0x000fc8000ffde0ff */
[----:B------:R-:W-:-:S05]  /*7f30*/  IADD3.X R13, R9, UR4, RZ, P6, !PT ;  /* 0x00000004090d7c10 */ /* 0x000fca000b7fe4ff */
[----:B------:R1:W5:Y:S04]  /*7f40*/  LDG.E.LTC128B.U16 R12, desc[UR16][R12.64] ;  /* 0x000000100c0c7981 */ /* 0x000368000c1e1520 */
.L_x_215:
[----:B------:R-:W-:Y:S05]  /*7f50*/  BSYNC B0 ;  /* 0x0000000000007941 */ /* 0x000fea0003800000 */
.L_x_214:
        /* <DEDUP_REMOVED lines=12> */
.L_x_217:
[----:B------:R-:W-:Y:S05]  /*8020*/  BSYNC B0 ;  /* 0x0000000000007941 */ /* 0x000fea0003800000 */
.L_x_216:
        /* <DEDUP_REMOVED lines=15> */
.L_x_219:
[----:B------:R-:W-:Y:S05]  /*8120*/  BSYNC B0 ;  /* 0x0000000000007941 */ /* 0x000fea0003800000 */
.L_x_218:
[----:B-1---5:R-:W-:Y:S01]  /*8130*/  IMAD.U32 R13, R12, 0x10000, RZ ;  /* 0x000100000c0d7824 */ /* 0x022fe200078e00ff */
        /* <DEDUP_REMOVED lines=12> */
.L_x_221:
[----:B------:R-:W-:Y:S05]  /*8200*/  BSYNC B0 ;  /* 0x0000000000007941 */ /* 0x000fea0003800000 */
.L_x_220:
[----:B-1---5:R-:W-:Y:S01]  /*8210*/  IMAD.U32 R13, R12, 0x10000, RZ ;  /* 0x000100000c0d7824 */ /* 0x022fe200078e00ff */
[----:B------:R-:W-:Y:S01]  /*8220*/  ISETP.GT.AND P6, PT, R10, 0x28, PT ;  /* 0x000000280a00780c */ /* 0x000fe20003fc4270 */
[----:B------:R-:W-:Y:S02]  /*8230*/  BSSY B0, `(.L_x_222) ;  /* 0x000000c000007945 */ /* 0x000fe40003800000 */
[----:B------:R-:W-:Y:S01]  /*8240*/  FMUL R10, R13, R14 ;  /* 0x0000000e0d0a7220 */ /* 0x000fe20000400000 */
[----:B------:R-:W-:-:S03]  /*8250*/  ISETP.GT.AND P6, PT, R0, 0xc8, P6 ;  /* 0x000000c80000780c */ /* 0x000fc600037c4270 */
[----:B------:R-:W-:-:S05]  /*8260*/  FFMA R10, R45, R11, R10 ;  /* 0x0000000b2d0a7223 */ /* 0x000fca000000000a */
[----:B------:R-:W-:-:S04]  /*8270*/  F2FP.BF16.F32.PACK_AB R10, RZ, R10 ;  /* 0x0000000aff0a723e */ /* 0x000fc800000010ff */
[----:B------:R-:W-:Y:S02]  /*8280*/  PRMT R13, R10, 0x7610, R13 ;  /* 0x000076100a0d7816 */ /* 0x000fe4000000000d */
[----:B------:R-:W-:-:S03]  /*8290*/  PRMT R10, R12, 0x7610, R10 ;  /* 0x000076100c0a7816 */ /* 0x000fc6000000000a */
[----:B------:R1:W-:Y:S01]  /*82a0*/  @P5 STG.E.U16 desc[UR16][R18.64], R13 ;  /* 0x0000000d12005986 */ /* 0x0003e2000c101510 */
[----:B------:R-:W-:Y:S05]  /*82b0*/  @!P6 BRA `(.L_x_223) ;  /* 0x00000000000ce947 */ /* 0x000fea0003800000 */
[----:B------:R-:W-:-:S04]  /*82c0*/  IADD3 R12, P5, R8, UR10, RZ ;  /* 0x0000000a080c7c10 */ /* 0x000fc8000ffbe0ff */
[----:B-1----:R-:W-:-:S05]  /*82d0*/  IADD3.X R13, R9, UR4, RZ, P5, !PT ;  /* 0x00000004090d7c10 */ /* 0x002fca000affe4ff */
[----:B------:R3:W5:Y:S04]  /*82e0*/  LDG.E.LTC128B.U16 R10, desc[UR16][R12.64] ;  /* 0x000000100c0a7981 */ /* 0x000768000c1e1520 */
.L_x_223:
[----:B------:R-:W-:Y:S05]  /*82f0*/  BSYNC B0 ;  /* 0x0000000000007941 */ /* 0x000fea0003800000 */
.L_x_222:
[----:B-1-3-5:R-:W-:Y:S01]  /*8300*/  IMAD.U32 R13, R10, 0x10000, RZ ;  /* 0x000100000a0d7824 */ /* 0x02afe200078e00ff */
[----:B------:R-:W-:Y:S01]  /*8310*/  IADD3 R12, P5, R6, R101, RZ ;  /* 0x00000065060c7210 */ /* 0x000fe20007fbe0ff */
[----:B------:R-:W-:Y:S01]  /*8320*/  BSSY B0, `(.L_x_224) ;  /* 0x000000b000007945 */ /* 0x000fe20003800000 */
[----:B------:R-:W-:Y:S01]  /*8330*/  ISETP.GT.AND P4, PT, R0, 0xc8, P4 ;  /* 0x000000c80000780c */ /* 0x000fe20002784270 */
[----:B------:R-:W-:-:S04]  /*8340*/  FMUL R13, R13, R14 ;  /* 0x0000000e0d0d7220 */ /* 0x000fc80000400000 */
[----:B------:R-:W-:-:S05]  /*8350*/  FFMA R13, R46, R11, R13 ;  /* 0x0000000b2e0d7223 */ /* 0x000fca000000000d */
[----:B------:R-:W-:Y:S01]  /*8360*/  F2FP.BF16.F32.PACK_AB R15, RZ, R13 ;  /* 0x0000000dff0f723e */ /* 0x000fe200000010ff */
[----:B------:R-:W-:-:S05]  /*8370*/  IMAD.X R13, R7, 0x1, R21, P5 ;  /* 0x00000001070d7824 */ /* 0x000fca00028e0615 */
[----:B------:R1:W-:Y:S01]  /*8380*/  @P6 STG.E.U16 desc[UR16][R12.64], R15 ;  /* 0x0000000f0c006986 */ /* 0x0003e2000c101510 */
[----:B------:R-:W-:Y:S05]  /*8390*/  @!P4 BRA `(.L_x_225) ;  /* 0x00000000000cc947 */ /* 0x000fea0003800000 */
[----:B-1----:R-:W-:-:S04]  /*83a0*/  IADD3 R12, P5, R8, UR9, RZ ;  /* 0x00000009080c7c10 */ /* 0x002fc8000ffbe0ff */
[----:B------:R-:W-:-:S05]  /*83b0*/  IADD3.X R13, R9, UR4, RZ, P5, !PT ;  /* 0x00000004090d7c10 */ /* 0x000fca000affe4ff */
[----:B------:R3:W5:Y:S04]  /*83c0*/  LDG.E.LTC128B.U16 R10, desc[UR16][R12.64] ;  /* 0x000000100c0a7981 */ /* 0x000768000c1e1520 */
.L_x_225:
[----:B------:R-:W-:Y:S05]  /*83d0*/  BSYNC B0 ;  /* 0x0000000000007941 */ /* 0x000fea0003800000 */
.L_x_224:
[----:B-1-3-5:R-:W-:Y:S01]  /*83e0*/  IMAD.U32 R13, R10, 0x10000, RZ ;  /* 0x000100000a0d7824 */ /* 0x02afe200078e00ff */
[----:B------:R-:W-:Y:S01]  /*83f0*/  ISETP.GT.AND P5, PT, R0, 0xc0, P3 ;  /* 0x000000c00000780c */ /* 0x000fe20001fa4270 */
[----:B------:R-:W-:Y:S02]  /*8400*/  BSSY B0, `(.L_x_226) ;  /* 0x000000b000007945 */ /* 0x000fe40003800000 */
[----:B------:R-:W-:-:S04]  /*8410*/  FMUL R12, R13, R14 ;  /* 0x0000000e0d0c7220 */ /* 0x000fc80000400000 */
[----:B------:R-:W-:Y:S01]  /*8420*/  FFMA R47, R47, R11, R12 ;  /* 0x0000000b2f2f7223 */ /* 0x000fe2000000000c */
[----:B------:R-:W-:-:S04]  /*8430*/  IADD3 R12, P6, R6, R103, RZ ;  /* 0x00000067060c7210 */ /* 0x000fc80007fde0ff */
[----:B------:R-:W-:Y:S01]  /*8440*/  F2FP.BF16.F32.PACK_AB R47, RZ, R47 ;  /* 0x0000002fff2f723e */ /* 0x000fe200000010ff */
[----:B------:R-:W-:-:S05]  /*8450*/  IMAD.X R13, R7, 0x1, R21, P6 ;  /* 0x00000001070d7824 */ /* 0x000fca00030e0615 */
[----:B------:R1:W-:Y:S01]  /*8460*/  @P4 STG.E.U16 desc[UR16][R12.64], R47 ;  /* 0x0000002f0c004986 */ /* 0x0003e2000c101510 */
[----:B------:R-:W-:Y:S05]  /*8470*/  @!P5 BRA `(.L_x_227) ;  /* 0x00000000000cd947 */ /* 0x000fea0003800000 */
[----:B-1----:R-:W-:-:S04]  /*8480*/  IADD3 R12, P4, R4, UR8, RZ ;  /* 0x00000008040c7c10 */ /* 0x002fc8000ff9e0ff */
[----:B------:R-:W-:-:S05]  /*8490*/  IADD3.X R13, R5, UR4, RZ, P4, !PT ;  /* 0x00000004050d7c10 */ /* 0x000fca000a7fe4ff */
[----:B------:R3:W5:Y:S04]  /*84a0*/  LDG.E.LTC128B.U16 R10, desc[UR16][R12.64] ;  /* 0x000000100c0a7981 */ /* 0x000768000c1e1520 */
.L_x_227:
[----:B------:R-:W-:Y:S05]  /*84b0*/  BSYNC B0 ;  /* 0x0000000000007941 */ /* 0x000fea0003800000 */
.L_x_226:
        /* <DEDUP_REMOVED lines=13> */
.L_x_229:
[----:B------:R-:W-:Y:S05]  /*8590*/  BSYNC B0 ;  /* 0x0000000000007941 */ /* 0x000fea0003800000 */
.L_x_228:
        /* <DEDUP_REMOVED lines=13> */
.L_x_231:
[----:B------:R-:W-:Y:S05]  /*8670*/  BSYNC B0 ;  /* 0x0000000000007941 */ /* 0x000fea0003800000 */
.L_x_230:
        /* <DEDUP_REMOVED lines=13> */
.L_x_233:
[----:B------:R-:W-:Y:S05]  /*8750*/  BSYNC B0 ;  /* 0x0000000000007941 */ /* 0x000fea0003800000 */
.L_x_232:
        /* <DEDUP_REMOVED lines=13> */
.L_x_235:
[----:B------:R-:W-:Y:S05]  /*8830*/  BSYNC B0 ;  /* 0x0000000000007941 */ /* 0x000fea0003800000 */
.L_x_234:
[----:B-1-3-5:R-:W-:Y:S01]  /*8840*/  IMAD.U32 R13, R10, 0x10000, RZ ;  /* 0x000100000a0d7824 */ /* 0x02afe200078e00ff */
[----:B------:R-:W-:Y:S01]  /*8850*/  IADD3 R12, P4, R2, R109, RZ ;  /* 0x0000006d020c7210 */ /* 0x000fe20007f9e0ff */
[----:B------:R-:W-:Y:S01]  /*8860*/  BSSY B0, `(.L_x_236) ;  /* 0x000000b000007945 */ /* 0x000fe20003800000 */
[----:B------:R-:W-:Y:S01]  /*8870*/  ISETP.GT.AND P2, PT, R0, 0xc0, P0 ;  /* 0x000000c00000780c */ /* 0x000fe20000744270 */
[----:B------:R-:W-:-:S04]  /*8880*/  FMUL R13, R13, R14 ;  /* 0x0000000e0d0d7220 */ /* 0x000fc80000400000 */
[----:B------:R-:W-:-:S05]  /*8890*/  FFMA R13, R52, R11, R13 ;  /* 0x0000000b340d7223 */ /* 0x000fca000000000d */
[----:B------:R-:W-:Y:S01]  /*88a0*/  F2FP.BF16.F32.PACK_AB R15, RZ, R13 ;  /* 0x0000000dff0f723e */ /* 0x000fe200000010ff */
[----:B------:R-:W-:Y:S01]  /*88b0*/  IMAD.X R13, R3, 0x1, R21, P4 ;  /* 0x00000001030d7824 */ /* 0x000fe200020e0615 */
[----:B--2---:R-:W-:-:S04]  /*88c0*/  IADD3 R4, P4, R4, UR5, RZ ;  /* 0x0000000504047c10 */ /* 0x004fc8000ff9e0ff */
[----:B------:R1:W-:Y:S01]  /*88d0*/  @P3 STG.E.U16 desc[UR16][R12.64], R15 ;  /* 0x0000000f0c003986 */ /* 0x0003e2000c101510 */
[----:B------:R-:W-:Y:S01]  /*88e0*/  IADD3.X R5, R5, UR4, RZ, P4, !PT ;  /* 0x0000000405057c10 */ /* 0x000fe2000a7fe4ff */
[----:B------:R-:W-:Y:S07]  /*88f0*/  @!P2 BRA `(.L_x_237) ;  /* 0x000000000004a947 */ /* 0x000fee0003800000 */
[----:B------:R2:W5:Y:S02]  /*8900*/  LDG.E.LTC128B.U16 R10, desc[UR16][R4.64] ;  /* 0x00000010040a7981 */ /* 0x000564000c1e1520 */
.L_x_237:
[----:B------:R-:W-:Y:S05]  /*8910*/  BSYNC B0 ;  /* 0x0000000000007941 */ /* 0x000fea0003800000 */
.L_x_236:
[----:B--2--5:R-:W-:Y:S01]  /*8920*/  IMAD.U32 R5, R10, 0x10000, RZ ;  /* 0x000100000a057824 */ /* 0x024fe200078e00ff */
[----:B------:R-:W-:Y:S01]  /*8930*/  IADD3 R2, P3, R2, R111, RZ ;  /* 0x0000006f02027210 */ /* 0x000fe20007f7e0ff */
[----:B------:R-:W-:Y:S01]  /*8940*/  BSSY B0, `(.L_x_238) ;  /* 0x000000b000007945 */ /* 0x000fe20003800000 */
[----:B------:R-:W-:Y:S01]  /*8950*/  ISETP.GT.AND P1, PT, R0, 0xc8, P1 ;  /* 0x000000c80000780c */ /* 0x000fe20000f24270 */
[----:B------:R-:W-:Y:S02]  /*8960*/  FMUL R4, R5, R14 ;  /* 0x0000000e05047220 */ /* 0x000fe40000400000 */
[----:B------:R-:W-:Y:S02]  /*8970*/  IMAD.X R3, R3, 0x1, R21, P3 ;  /* 0x0000000103037824 */ /* 0x000fe400018e0615 */
[----:B------:R-:W-:-:S05]  /*8980*/  FFMA R4, R53, R11, R4 ;  /* 0x0000000b35047223 */ /* 0x000fca0000000004 */
[----:B------:R-:W-:-:S05]  /*8990*/  F2FP.BF16.F32.PACK_AB R4, RZ, R4 ;  /* 0x00000004ff04723e */ /* 0x000fca00000010ff */
[----:B------:R2:W-:Y:S01]  /*89a0*/  @P2 STG.E.U16 desc[UR16][R2.64], R4 ;  /* 0x0000000402002986 */ /* 0x0005e2000c101510 */
[----:B------:R-:W-:Y:S05]  /*89b0*/  @!P1 BRA `(.L_x_239) ;  /* 0x00000000000c9947 */ /* 0x000fea0003800000 */
[----:B--2---:R-:W-:-:S04]  /*89c0*/  IADD3 R2, P2, R8, UR6, RZ ;  /* 0x0000000608027c10 */ /* 0x004fc8000ff5e0ff */
[----:B------:R-:W-:-:S05]  /*89d0*/  IADD3.X R3, R9, UR4, RZ, P2, !PT ;  /* 0x0000000409037c10 */ /* 0x000fca00097fe4ff */
[----:B------:R3:W5:Y:S04]  /*89e0*/  LDG.E.LTC128B.U16 R10, desc[UR16][R2.64] ;  /* 0x00000010020a7981 */ /* 0x000768000c1e1520 */
.L_x_239:
[----:B------:R-:W-:Y:S05]  /*89f0*/  BSYNC B0 ;  /* 0x0000000000007941 */ /* 0x000fea0003800000 */
.L_x_238:
[----:B--23-5:R-:W-:Y:S01]  /*8a00*/  IMAD.U32 R3, R10, 0x10000, RZ ;  /* 0x000100000a037824 */ /* 0x02cfe200078e00ff */
[----:B------:R-:W-:Y:S01]  /*8a10*/  IADD3 R2, P2, R6, R109, RZ ;  /* 0x0000006d06027210 */ /* 0x000fe20007f5e0ff */
[----:B------:R-:W-:Y:S01]  /*8a20*/  BSSY B0, `(.L_x_240) ;  /* 0x000000c000007945 */ /* 0x000fe20003800000 */
[----:B------:R-:W-:Y:S01]  /*8a30*/  ISETP.GT.AND P0, PT, R0, 0xc8, P0 ;  /* 0x000000c80000780c */ /* 0x000fe20000704270 */
[----:B------:R-:W-:-:S04]  /*8a40*/  FMUL R3, R3, R14 ;  /* 0x0000000e03037220 */ /* 0x000fc80000400000 */
[----:B------:R-:W-:-:S05]  /*8a50*/  FFMA R3, R54, R11, R3 ;  /* 0x0000000b36037223 */ /* 0x000fca0000000003 */
[----:B------:R-:W-:Y:S01]  /*8a60*/  F2FP.BF16.F32.PACK_AB R5, RZ, R3 ;  /* 0x00000003ff05723e */ /* 0x000fe200000010ff */
[----:B------:R-:W-:Y:S01]  /*8a70*/  IMAD.X R3, R7, 0x1, R21, P2 ;  /* 0x0000000107037824 */ /* 0x000fe200010e0615 */
[----:B------:R-:W-:Y:S02]  /*8a80*/  IADD3 R4, P2, R8, UR5, RZ ;  /* 0x0000000508047c10 */ /* 0x000fe4000ff5e0ff */
[----:B------:R-:W-:Y:S02]  /*8a90*/  PRMT R0, R5, 0x7610, R0 ;  /* 0x0000761005007816 */ /* 0x000fe40000000000 */
[----:B------:R-:W-:-:S03]  /*8aa0*/  IADD3.X R5, R9, UR4, RZ, P2, !PT ;  /* 0x0000000409057c10 */ /* 0x000fc600097fe4ff */
[----:B------:R2:W-:Y:S01]  /*8ab0*/  @P1 STG.E.U16 desc[UR16][R2.64], R0 ;  /* 0x0000000002001986 */ /* 0x0005e2000c101510 */
[----:B------:R-:W-:Y:S05]  /*8ac0*/  @!P0 BRA `(.L_x_241) ;  /* 0x0000000000048947 */ /* 0x000fea0003800000 */
[----:B------:R3:W5:Y:S02]  /*8ad0*/  LDG.E.LTC128B.U16 R10, desc[UR16][R4.64] ;  /* 0x00000010040a7981 */ /* 0x000764000c1e1520 */
.L_x_241:
[----:B------:R-:W-:Y:S05]  /*8ae0*/  BSYNC B0 ;  /* 0x0000000000007941 */ /* 0x000fea0003800000 */
.L_x_240:
[----:B--2--5:R-:W-:Y:S01]  /*8af0*/  IMAD.U32 R3, R10, 0x10000, RZ ;  /* 0x000100000a037824 */ /* 0x024fe200078e00ff */
[----:B------:R-:W-:-:S03]  /*8b00*/  IADD3 R2, P1, R6, R111, RZ ;  /* 0x0000006f06027210 */ /* 0x000fc60007f3e0ff */
[----:B------:R-:W-:-:S04]  /*8b10*/  FMUL R14, R3, R14 ;  /* 0x0000000e030e7220 */ /* 0x000fc80000400000 */
[----:B------:R-:W-:Y:S01]  /*8b20*/  FFMA R14, R55, R11, R14 ;  /* 0x0000000b370e7223 */ /* 0x000fe2000000000e */
[----:B------:R-:W-:Y:S06]  /*8b30*/  @!P0 EXIT ;  /* 0x000000000000894d */ /* 0x000fec0003800000 */
[----:B------:R-:W-:Y:S01]  /*8b40*/  F2FP.BF16.F32.PACK_AB R14, RZ, R14 ;  /* 0x0000000eff0e723e */ /* 0x000fe200000010ff */
[----:B------:R-:W-:-:S05]  /*8b50*/  IMAD.X R3, R7, 0x1, R21, P1 ;  /* 0x0000000107037824 */ /* 0x000fca00008e0615 */
[----:B------:R-:W-:Y:S01]  /*8b60*/  STG.E.U16 desc[UR16][R2.64], R14 ;  /* 0x0000000e02007986 */ /* 0x000fe2000c101510 */
[----:B------:R-:W-:Y:S05]  /*8b70*/  EXIT ;  /* 0x000000000000794d */ /* 0x000fea0003800000 */
.L_x_21:
[----:B------:R-:W-:Y:S01]  /*8b80*/  ULDC.64 UR4, c[0x0][0x650] ;  /* 0x0001940000047ab9 */ /* 0x000fe20000000a00 */
[-C--:B------:R-:W-:Y:S01]  /*8b90*/  FMUL R120, R120, R11.reuse ;  /* 0x0000000b78787220 */ /* 0x080fe20000400000 */
[----:B------:R-:W-:Y:S01]  /*8ba0*/  LEA R2, P1, R18, UR4, 0x1 ;  /* 0x0000000412027c11 */ /* 0x000fe2000f8208ff */
[-C--:B------:R-:W-:Y:S01]  /*8bb0*/  FMUL R121, R121, R11.reuse ;  /* 0x0000000b79797220 */ /* 0x080fe20000400000 */
[----:B------:R-:W-:Y:S01]  /*8bc0*/  ISETP.GT.AND P4, PT, R10, 0x1, PT ;  /* 0x000000010a00780c */ /* 0x000fe20003f84270 */
[-C--:B------:R-:W-:Y:S01]  /*8bd0*/  FMUL R122, R122, R11.reuse ;  /* 0x0000000b7a7a7220 */ /* 0x080fe20000400000 */
[----:B------:R-:W-:Y:S01]  /*8be0*/  F2FP.BF16.F32.PACK_AB R120, RZ, R120 ;  /* 0x00000078ff78723e */ /* 0x000fe200000010ff */
[-C--:B------:R-:W-:Y:S01]  /*8bf0*/  FMUL R123, R123, R11.reuse ;  /* 0x0000000b7b7b7220 */ /* 0x080fe20000400000 */
[----:B------:R-:W-:Y:S01]  /*8c00*/  LEA.HI.X R3, R18, UR5, R21, 0x1, P1 ;  /* 0x0000000512037c11 */ /* 0x000fe200088f0c15 */
[-C--:B------:R-:W-:Y:S01]  /*8c10*/  FMUL R124, R124, R11.reuse ;  /* 0x0000000b7c7c7220 */ /* 0x080fe20000400000 */
[----:B------:R-:W-:Y:S01]  /*8c20*/  ISETP.GT.AND P2, PT, R10, RZ, PT ;  /* 0x000000ff0a00720c */ /* 0x000fe20003f44270 */
[-C--:B------:R-:W-:Y:S01]  /*8c30*/  FMUL R125, R125, R11.reuse ;  /* 0x0000000b7d7d7220 */ /* 0x080fe20000400000 */
[C---:B------:R-:W-:Y:S01]  /*8c40*/  ISETP.GT.AND P1, PT, R0.reuse, RZ, P4 ;  /* 0x000000ff0000720c */ /* 0x040fe20002724270 */
[----:B------:R-:W-:Y:S01]  /*8c50*/  @P0 STG.E.U16 desc[UR16][R2.64], R120 ;  /* 0x0000007802000986 */ /* 0x000fe2000c101510 */
[----:B------:R-:W-:Y:S01]  /*8c60*/  ISETP.GT.AND P2, PT, R0, 0x8, P2 ;  /* 0x000000080000780c */ /* 0x000fe20001744270 */
[-C--:B------:R-:W-:Y:S01]  /*8c70*/  FMUL R126, R126, R11.reuse ;  /* 0x0000000b7e7e7220 */ /* 0x080fe20000400000 */
[----:B------:R-:W-:Y:S01]  /*8c80*/  ISETP.GT.AND P0, PT, R0, 0x8, P4 ;  /* 0x000000080000780c */ /* 0x000fe20002704270 */
[-C--:B------:R-:W-:Y:S01]  /*8c90*/  FMUL R127, R127, R11.reuse ;  /* 0x0000000b7f7f7220 */ /* 0x080fe20000400000 */
[----:B------:R-:W-:Y:S01]  /*8ca0*/  SHF.L.U64.HI R15, R16, 0x1, R15 ;  /* 0x00000001100f7819 */ /* 0x000fe2000001020f */
[-C--:B------:R-:W-:Y:S01]  /*8cb0*/  FMUL R128, R128, R11.reuse ;  /* 0x0000000b80807220 */ /* 0x080fe20000400000 */
[----:B------:R-:W-:Y:S01]  /*8cc0*/  LEA R4, P3, R16, R2, 0x1 ;  /* 0x0000000210047211 */ /* 0x000fe200078608ff */
[----:B------:R-:W-:Y:S01]  /*8cd0*/  FMUL R129, R129, R11 ;  /* 0x0000000b81817220 */ /* 0x000fe20000400000 */
[----:B------:R-:W-:Y:S01]  /*8ce0*/  F2FP.BF16.F32.PACK_AB R121, RZ, R121 ;  /* 0x00000079ff79723e */ /* 0x000fe200000010ff */
[----:B------:R-:W-:Y:S01]  /*8cf0*/  FMUL R130, R130, R11 ;  /* 0x0000000b82827220 */ /* 0x000fe20000400000 */
[----:B------:R-:W-:Y:S01]  /*8d00*/  F2FP.BF16.F32.PACK_AB R122, RZ, R122 ;  /* 0x0000007aff7a723e */ /* 0x000fe200000010ff */
[----:B------:R-:W-:Y:S01]  /*8d10*/  IMAD.X R5, R15, 0x1, R3, P3 ;  /* 0x000000010f057824 */ /* 0x000fe200018e0603 */
[----:B------:R-:W-:Y:S01]  /*8d20*/  F2FP.BF16.F32.PACK_AB R123, RZ, R123 ;  /* 0x0000007bff7b723e */ /* 0x000fe200000010ff */
[----:B------:R-:W-:Y:S01]  /*8d30*/  @P1 STG.E.U16 desc[UR16][R2.64+0x2], R121 ;  /* 0x0000027902001986 */ /* 0x000fe2000c101510 */
[C---:B------:R-:W-:Y:S01]  /*8d40*/  ISETP.GT.AND P5, PT, R10.reuse, 0x8, PT ;  /* 0x000000080a00780c */ /* 0x040fe20003fa4270 */
[-C--:B------:R-:W-:Y:S01]  /*8d50*/  FMUL R131, R131, R11.reuse ;  /* 0x0000000b83837220 */ /* 0x080fe20000400000 */
[----:B------:R-:W-:Y:S01]  /*8d60*/  ISETP.GT.AND P4, PT, R10, 0x9, PT ;  /* 0x000000090a00780c */ /* 0x000fe20003f84270 */
[----:B------:R-:W-:Y:S01]  /*8d70*/  @P2 STG.E.U16 desc[UR16][R4.64], R122 ;  /* 0x0000007a04002986 */ /* 0x000fe2000c101510 */
[----:B------:R-:W-:Y:S01]  /*8d80*/  ISETP.GT.AND P1, PT, R0, RZ, P5 ;  /* 0x000000ff0000720c */ /* 0x000fe20002f24270 */
[----:B------:R-:W-:Y:S01]  /*8d90*/  IMAD.SHL.U32 R9, R12, 0x80, RZ ;  /* 0x000000800c097824 */ /* 0x000fe200078e00ff */
[C---:B------:R-:W-:Y:S01]  /*8da0*/  ISETP.GT.AND P2, PT, R0.reuse, RZ, P4 ;  /* 0x000000ff0000720c */ /* 0x040fe20002744270 */
[----:B------:R-:W-:Y:S01]  /*8db0*/  @P0 STG.E.U16 desc[UR16][R4.64+0x2], R123 ;  /* 0x0000027b04000986 */ /* 0x000fe2000c101510 */
[----:B------:R-:W-:Y:S01]  /*8dc0*/  ISETP.GT.AND P0, PT, R0, 0x8, P5 ;  /* 0x000000080000780c */ /* 0x000fe20002f04270 */
[-C--:B------:R-:W-:Y:S01]  /*8dd0*/  FMUL R132, R132, R11.reuse ;  /* 0x0000000b84847220 */ /* 0x080fe20000400000 */
[----:B------:R-:W-:Y:S01]  /*8de0*/  F2FP.BF16.F32.PACK_AB R124, RZ, R124 ;  /* 0x0000007cff7c723e */ /* 0x000fe200000010ff */
[----:B------:R-:W-:Y:S01]  /*8df0*/  FMUL R133, R133, R11 ;  /* 0x0000000b85857220 */ /* 0x000fe20000400000 */
[----:B------:R-:W-:Y:S01]  /*8e00*/  F2FP.BF16.F32.PACK_AB R125, RZ, R125 ;  /* 0x0000007dff7d723e */ /* 0x000fe200000010ff */
[-C--:B------:R-:W-:Y:S01]  /*8e10*/  FMUL R134, R134, R11.reuse ;  /* 0x0000000b86867220 */ /* 0x080fe20000400000 */
[----:B------:R-:W-:Y:S01]  /*8e20*/  F2FP.BF16.F32.PACK_AB R126, RZ, R126 ;  /* 0x0000007eff7e723e */ /* 0x000fe200000010ff */
[-C--:B------:R-:W-:Y:S01]  /*8e30*/  FMUL R135, R135, R11.reuse ;  /* 0x0000000b87877220 */ /* 0x080fe20000400000 */
[----:B------:R-:W-:Y:S01]  /*8e40*/  ISETP.GT.AND P3, PT, R10, 0x10, PT ;  /* 0x000000100a00780c */ /* 0x000fe20003f64270 */
[----:B------:R-:W-:Y:S01]  /*8e50*/  @P1 STG.E.U16 desc[UR16][R2.64+0x10], R124 ;  /* 0x0000107c02001986 */ /* 0x000fe2000c101510 */
[----:B------:R-:W-:Y:S01]  /*8e60*/  ISETP.GT.AND P1, PT, R0, 0x8, P4 ;  /* 0x000000080000780c */ /* 0x000fe20002724270 */
[----:B------:R-:W-:Y:S01]  /*8e70*/  FMUL R136, R136, R11 ;  /* 0x0000000b88887220 */ /* 0x000fe20000400000 */
[----:B------:R-:W-:Y:S01]  /*8e80*/  F2FP.BF16.F32.PACK_AB R127, RZ, R127 ;  /* 0x0000007fff7f723e */ /* 0x000fe200000010ff */
[----:B------:R-:W-:Y:S01]  /*8e90*/  @P2 STG.E.U16 desc[UR16][R2.64+0x12], R125 ;  /* 0x0000127d02002986 */ /* 0x000fe2000c101510 */
[----:B------:R-:W-:Y:S01]  /*8ea0*/  F2FP.BF16.F32.PACK_AB R128, RZ, R128 ;  /* 0x00000080ff80723e */ /* 0x000fe200000010ff */
[-C--:B------:R-:W-:Y:S01]  /*8eb0*/  FMUL R137, R137, R11.reuse ;  /* 0x0000000b89897220 */ /* 0x080fe20000400000 */
[----:B------:R-:W-:Y:S01]  /*8ec0*/  ISETP.GT.AND P2, PT, R10, 0x11, PT ;  /* 0x000000110a00780c */ /* 0x000fe20003f44270 */
[----:B------:R-:W-:Y:S01]  /*8ed0*/  @P0 STG.E.U16 desc[UR16][R4.64+0x10], R126 ;  /* 0x0000107e04000986 */ /* 0x000fe2000c101510 */
[----:B------:R-:W-:Y:S01]  /*8ee0*/  ISETP.GT.AND P0, PT, R0, RZ, P3 ;  /* 0x000000ff0000720c */ /* 0x000fe20001f04270 */
[----:B------:R-:W-:Y:S01]  /*8ef0*/  FMUL R138, R138, R11 ;  /* 0x0000000b8a8a7220 */ /* 0x000fe20000400000 */
[----:B------:R-:W-:Y:S01]  /*8f00*/  F2FP.BF16.F32.PACK_AB R129, RZ, R129 ;  /* 0x00000081ff81723e */ /* 0x000fe200000010ff */
[----:B------:R-:W-:Y:S01]  /*8f10*/  FMUL R139, R139, R11 ;  /* 0x0000000b8b8b7220 */ /* 0x000fe20000400000 */
[----:B------:R-:W-:Y:S01]  /*8f20*/  F2FP.BF16.F32.PACK_AB R130, RZ, R130 ;  /* 0x00000082ff82723e */ /* 0x000fe200000010ff */
[----:B------:R-:W-:Y:S01]  /*8f30*/  @P1 STG.E.U16 desc[UR16][R4.64+0x12], R127 ;  /* 0x0000127f04001986 */ /* 0x000fe2000c101510 */
[----:B------:R-:W-:Y:S01]  /*8f40*/  F2FP.BF16.F32.PACK_AB R131, RZ, R131 ;  /* 0x00000083ff83723e */ /* 0x000fe200000010ff */
[-C--:B------:R-:W-:Y:S01]  /*8f50*/  FMUL R140, R140, R11.reuse ;  /* 0x0000000b8c8c7220 */ /* 0x080fe20000400000 */
[----:B------:R-:W-:Y:S01]  /*8f60*/  SHF.L.U64.HI R13, R12, 0x7, R13 ;  /* 0x000000070c0d7819 */ /* 0x000fe2000001020d */
[-C--:B------:R-:W-:Y:S01]  /*8f70*/  FMUL R141, R141, R11.reuse ;  /* 0x0000000b8d8d7220 */ /* 0x080fe20000400000 */
[----:B------:R-:W-:Y:S01]  /*8f80*/  LOP3.LUT R15, R9, 0x2, RZ, 0xfc, !PT ;  /* 0x00000002090f7812 */ /* 0x000fe200078efcff */
[-C--:B------:R-:W-:Y:S01]  /*8f90*/  FMUL R142, R142, R11.reuse ;  /* 0x0000000b8e8e7220 */ /* 0x080fe20000400000 */
[----:B------:R-:W-:Y:S01]  /*8fa0*/  F2FP.BF16.F32.PACK_AB R132, RZ, R132 ;  /* 0x00000084ff84723e */ /* 0x000fe200000010ff */
[----:B------:R0:W-:Y:S01]  /*8fb0*/  @P0 STG.E.U16 desc[UR16][R2.64+0x20], R128 ;  /* 0x0000208002000986 */ /* 0x0001e2000c101510 */
[----:B------:R-:W-:Y:S01]  /*8fc0*/  ISETP.GT.AND P0, PT, R0, RZ, P2 ;  /* 0x000000ff0000720c */ /* 0x000fe20001704270 */
[-C--:B------:R-:W-:Y:S01]  /*8fd0*/  FMUL R143, R143, R11.reuse ;  /* 0x0000000b8f8f7220 */ /* 0x080fe20000400000 */
[----:B------:R-:W-:Y:S01]  /*8fe0*/  ISETP.GT.AND P1, PT, R10, 0x19, PT ;  /* 0x000000190a00780c */ /* 0x000fe20003f24270 */
[----:B------:R-:W-:Y:S01]  /*8ff0*/  FMUL R144, R144, R11 ;  /* 0x0000000b90907220 */ /* 0x000fe20000400000 */
[----:B------:R-:W-:Y:S01]  /*9000*/  F2FP.BF16.F32.PACK_AB R133, RZ, R133 ;  /* 0x00000085ff85723e */ /* 0x000fe200000010ff */
[-C--:B------:R-:W-:Y:S01]  /*9010*/  FMUL R145, R145, R11.reuse ;  /* 0x0000000b91917220 */ /* 0x080fe20000400000 */
[----:B------:R-:W-:Y:S01]  /*9020*/  F2FP.BF16.F32.PACK_AB R134, RZ, R134 ;  /* 0x00000086ff86723e */ /* 0x000fe200000010ff */
[----:B------:R-:W-:Y:S01]  /*9030*/  FMUL R146, R146, R11 ;  /* 0x0000000b92927220 */ /* 0x000fe20000400000 */
[----:B------:R-:W-:Y:S01]  /*9040*/  F2FP.BF16.F32.PACK_AB R135, RZ, R135 ;  /* 0x00000087ff87723e */ /* 0x000fe200000010ff */
[-C--:B------:R-:W-:Y:S01]  /*9050*/  FMUL R147, R147, R11.reuse ;  /* 0x0000000b93937220 */ /* 0x080fe20000400000 */
[----:B------:R-:W-:Y:S01]  /*9060*/  F2FP.BF16.F32.PACK_AB R136, RZ, R136 ;  /* 0x00000088ff88723e */ /* 0x000fe200000010ff */
[----:B------:R-:W-:Y:S01]  /*9070*/  FMUL R148, R148, R11 ;  /* 0x0000000b94947220 */ /* 0x000fe20000400000 */
[----:B------:R-:W-:Y:S01]  /*9080*/  F2FP.BF16.F32.PACK_AB R137, RZ, R137 ;  /* 0x00000089ff89723e */ /* 0x000fe200000010ff */
[----:B------:R1:W-:Y:S01]  /*9090*/  @P0 STG.E.U16 desc[UR16][R2.64+0x22], R129 ;  /* 0x0000228102000986 */ /* 0x0003e2000c101510 */
[----:B------:R-:W-:Y:S01]  /*90a0*/  ISETP.GT.AND P0, PT, R0, 0x8, P3 ;  /* 0x000000080000780c */ /* 0x000fe20001f04270 */
[-C--:B------:R-:W-:Y:S01]  /*90b0*/  FMUL R149, R149, R11.reuse ;  /* 0x0000000b95957220 */ /* 0x080fe20000400000 */
[----:B------:R-:W-:Y:S01]  /*90c0*/  F2FP.BF16.F32.PACK_AB R138, RZ, R138 ;  /* 0x0000008aff8a723e */ /* 0x000fe200000010ff */
[----:B------:R-:W-:Y:S01]  /*90d0*/  FMUL R150, R150, R11 ;  /* 0x0000000b96967220 */ /* 0x000fe20000400000 */
[----:B------:R-:W-:Y:S01]  /*90e0*/  F2FP.BF16.F32.PACK_AB R139, RZ, R139 ;  /* 0x0000008bff8b723e */ /* 0x000fe200000010ff */
[-C--:B------:R-:W-:Y:S01]  /*90f0*/  FMUL R151, R151, R11.reuse ;  /* 0x0000000b97977220 */ /* 0x080fe20000400000 */
[----:B------:R-:W-:Y:S01]  /*9100*/  ISETP.GT.AND P5, PT, R10, 0x28, PT ;  /* 0x000000280a00780c */ /* 0x000fe20003fa4270 */
[-C--:B------:R-:W-:Y:S01]  /*9110*/  FMUL R88, R88, R11.reuse ;  /* 0x0000000b58587220 */ /* 0x080fe20000400000 */
[----:B------:R-:W-:Y:S01]  /*9120*/  F2FP.BF16.F32.PACK_AB R140, RZ, R140 ;  /* 0x0000008cff8c723e */ /* 0x000fe200000010ff */
[-C--:B------:R-:W-:Y:S01]  /*9130*/  FMUL R89, R89, R11.reuse ;  /* 0x0000000b59597220 */ /* 0x080fe20000400000 */
[----:B------:R-:W-:Y:S01]  /*9140*/  ISETP.GT.AND P4, PT, R10, 0x29, PT ;  /* 0x000000290a00780c */ /* 0x000fe20003f84270 */
[----:B------:R-:W-:Y:S01]  /*9150*/  FMUL R90, R90, R11 ;  /* 0x0000000b5a5a7220 */ /* 0x000fe20000400000 */
[----:B------:R-:W-:Y:S01]  /*9160*/  F2FP.BF16.F32.PACK_AB R141, RZ, R141 ;  /* 0x0000008dff8d723e */ /* 0x000fe200000010ff */
[----:B------:R-:W-:Y:S01]  /*9170*/  @P0 STG.E.U16 desc[UR16][R4.64+0x20], R130 ;  /* 0x0000208204000986 */ /* 0x000fe2000c101510 */
[----:B------:R-:W-:Y:S01]  /*9180*/  ISETP.GT.AND P0, PT, R0, 0x8, P2 ;  /* 0x000000080000780c */ /* 0x000fe20001704270 */
[-C--:B------:R-:W-:Y:S01]  /*9190*/  FMUL R91, R91, R11.reuse ;  /* 0x0000000b5b5b7220 */ /* 0x080fe20000400000 */
[----:B------:R-:W-:Y:S01]  /*91a0*/  ISETP.GT.AND P2, PT, R10, 0x18, PT ;  /* 0x000000180a00780c */ /* 0x000fe20003f44270 */
        /* <DEDUP_REMOVED lines=8> */
[----:B------:R-:W-:Y:S01]  /*9230*/  FMUL R96, R96, R11 ;  /* 0x0000000b60607220 */ /* 0x000fe20000400000 */
[----:B------:R-:W-:Y:S01]  /*9240*/  F2FP.BF16.F32.PACK_AB R145, RZ, R145 ;  /* 0x00000091ff91723e */ /* 0x000fe200000010ff */
[----:B------:R-:W-:Y:S01]  /*9250*/  @P0 STG.E.U16 desc[UR16][R4.64+0x22], R131 ;  /* 0x0000228304000986 */ /* 0x000fe2000c101510 */
[----:B------:R-:W-:Y:S01]  /*9260*/  IADD3 R6, P0, R9, R2, RZ ;  /* 0x0000000209067210 */ /* 0x000fe20007f1e0ff */
[-C--:B------:R-:W-:Y:S01]  /*9270*/  FMUL R97, R97, R11.reuse ;  /* 0x0000000b61617220 */ /* 0x080fe20000400000 */
[----:B------:R-:W-:Y:S01]  /*9280*/  F2FP.BF16.F32.PACK_AB R146, RZ, R146 ;  /* 0x00000092ff92723e */ /* 0x000fe200000010ff */
[----:B------:R-:W-:Y:S01]  /*9290*/  FMUL R98, R98, R11 ;  /* 0x0000000b62627220 */ /* 0x000fe20000400000 */
[----:B------:R-:W-:Y:S01]  /*92a0*/  F2FP.BF16.F32.PACK_AB R147, RZ, R147 ;  /* 0x00000093ff93723e */ /* 0x000fe200000010ff */
[--C-:B------:R-:W-:Y:S01]  /*92b0*/  IMAD.X R7, R13, 0x1, R3.reuse, P0 ;  /* 0x000000010d077824 */ /* 0x100fe200000e0603 */
[----:B------:R-:W-:Y:S01]  /*92c0*/  IADD3 R18, P0, R15, R2, RZ ;  /* 0x000000020f127210 */ /* 0x000fe20007f1e0ff */
[-C--:B------:R-:W-:Y:S01]  /*92d0*/  FMUL R99, R99, R11.reuse ;  /* 0x0000000b63637220 */ /* 0x080fe20000400000 */
[----:B------:R-:W-:Y:S01]  /*92e0*/  F2FP.BF16.F32.PACK_AB R148, RZ, R148 ;  /* 0x00000094ff94723e */ /* 0x000fe200000010ff */
[----:B------:R-:W-:Y:S01]  /*92f0*/  FMUL R100, R100, R11 ;  /* 0x0000000b64647220 */ /* 0x000fe20000400000 */
[----:B------:R-:W-:Y:S01]  /*9300*/  F2FP.BF16.F32.PACK_AB R149, RZ, R149 ;  /* 0x00000095ff95723e */ /* 0x000fe200000010ff */
[----:B------:R-:W-:Y:S01]  /*9310*/  IMAD.X R19, R13, 0x1, R3, P0 ;  /* 0x000000010d137824 */ /* 0x000fe200000e0603 */
[----:B------:R-:W-:Y:S01]  /*9320*/  ISETP.GT.AND P0, PT, R0, RZ, P2 ;  /* 0x000000ff0000720c */ /* 0x000fe20001704270 */
[-C--:B------:R-:W-:Y:S01]  /*9330*/  FMUL R101, R101, R11.reuse ;  /* 0x0000000b65657220 */ /* 0x080fe20000400000 */
[----:B------:R-:W-:Y:S01]  /*9340*/  F2FP.BF16.F32.PACK_AB R150, RZ, R150 ;  /* 0x00000096ff96723e */ /* 0x000fe200000010ff */
[----:B------:R-:W-:Y:S01]  /*9350*/  FMUL R102, R102, R11 ;  /* 0x0000000b66667220 */ /* 0x000fe20000400000 */
[----:B------:R-:W-:Y:S01]  /*9360*/  F2FP.BF16.F32.PACK_AB R151, RZ, R151 ;  /* 0x00000097ff97723e */ /* 0x000fe200000010ff */
[-C--:B------:R-:W-:Y:S01]  /*9370*/  FMUL R103, R103, R11.reuse ;  /* 0x0000000b67677220 */ /* 0x080fe20000400000 */
[----:B------:R-:W-:Y:S01]  /*9380*/  LOP3.LUT R21, R9, 0x10, RZ, 0xfc, !PT ;  /* 0x0000001009157812 */ /* 0x000fe200078efcff */
[-C--:B------:R-:W-:Y:S01]  /*9390*/  FMUL R104, R104, R11.reuse ;  /* 0x0000000b68687220 */ /* 0x080fe20000400000 */
[----:B------:R-:W-:Y:S01]  /*93a0*/  F2FP.BF16.F32.PACK_AB R88, RZ, R88 ;  /* 0x00000058ff58723e */ /* 0x000fe200000010ff */
[-C--:B------:R-:W-:Y:S01]  /*93b0*/  FMUL R105, R105, R11.reuse ;  /* 0x0000000b69697220 */ /* 0x080fe20000400000 */
[----:B------:R-:W-:Y:S01]  /*93c0*/  LOP3.LUT R23, R9, 0x12, RZ, 0xfc, !PT ;  /* 0x0000001209177812 */ /* 0x000fe200078efcff */
[----:B------:R-:W-:Y:S01]  /*93d0*/  FMUL R106, R106, R11 ;  /* 0x0000000b6a6a7220 */ /* 0x000fe20000400000 */
[----:B------:R-:W-:Y:S01]  /*93e0*/  F2FP.BF16.F32.PACK_AB R89, RZ, R89 ;  /* 0x00000059ff59723e */ /* 0x000fe200000010ff */
[----:B------:R-:W-:Y:S01]  /*93f0*/  @P0 STG.E.U16 desc[UR16][R2.64+0x30], R132 ;  /* 0x0000308402000986 */ /* 0x000fe2000c101510 */
[----:B------:R-:W-:Y:S01]  /*9400*/  ISETP.GT.AND P0, PT, R0, RZ, P1 ;  /* 0x000000ff0000720c */ /* 0x000fe20000f04270 */
        /* <DEDUP_REMOVED lines=8> */
[-C--:B------:R-:W-:Y:S01]  /*9490*/  FMUL R111, R111, R11.reuse ;  /* 0x0000000b6f6f7220 */ /* 0x080fe20000400000 */
[----:B------:R-:W-:Y:S01]  /*94a0*/  PRMT R8, R92, 0x7610, R8 ;  /* 0x000076105c087816 */ /* 0x000fe20000000008 */
[-C--:B------:R-:W-:Y:S01]  /*94b0*/  FMUL R112, R112, R11.reuse ;  /* 0x0000000b70707220 */ /* 0x080fe20000400000 */
[----:B------:R-:W-:Y:S01]  /*94c0*/  F2FP.BF16.F32.PACK_AB R94, RZ, R94 ;  /* 0x0000005eff5e723e */ /* 0x000fe200000010ff */
[----:B------:R-:W-:Y:S01]  /*94d0*/  @P0 STG.E.U16 desc[UR16][R2.64+0x32], R133 ;  /* 0x0000328502000986 */ /* 0x000fe2000c101510 */
[----:B------:R-:W-:Y:S01]  /*94e0*/  ISETP.GT.AND P0, PT, R0, 0x8, P2 ;  /* 0x000000080000780c */ /* 0x000fe20001704270 */
        /* <DEDUP_REMOVED lines=26> */
[----:B------:R-:W-:Y:S01]  /*9690*/  @P0 STG.E.U16 desc[UR16][R4.64+0x32], R135 ;  /* 0x0000328704000986 */ /* 0x000fe2000c101510 */
[----:B------:R-:W-:Y:S01]  /*96a0*/  ISETP.GT.AND P0, PT, R0, RZ, P2 ;  /* 0x000000ff0000720c */ /* 0x000fe20001704270 */
        /* <DEDUP_REMOVED lines=135> */
[----:B------:R-:W-:-:S02]  /*9f20*/  F2FP.BF16.F32.PACK_AB R33, RZ, R33 ;  /* 0x00000021ff21723e */ /* 0x000fc400000010ff */
[----:B------:R-:W-:Y:S01]  /*9f30*/  F2FP.BF16.F32.PACK_AB R34, RZ, R34 ;  /* 0x00000022ff22723e */ /* 0x000fe200000010ff */
[----:B------:R-:W-:Y:S01]  /*9f40*/  @P0 STG.E.U16 desc[UR16][R2.64+0x62], R145 ;  /* 0x0000629102000986 */ /* 0x000fe2000c101510 */
[----:B------:R-:W-:Y:S02]  /*9f50*/  ISETP.GT.AND P0, PT, R0, 0x8, P3 ;  /* 0x000000080000780c */ /* 0x000fe40001f04270 */
[----:B------:R-:W-:Y:S02]  /*9f60*/  F2FP.BF16.F32.PACK_AB R35, RZ, R35 ;  /* 0x00000023ff23723e */ /* 0x000fe400000010ff */
[----:B------:R-:W-:Y:S02]  /*9f70*/  F2FP.BF16.F32.PACK_AB R36, RZ, R36 ;  /* 0x00000024ff24723e */ /* 0x000fe400000010ff */
[----:B------:R-:W-:Y:S02]  /*9f80*/  F2FP.BF16.F32.PACK_AB R37, RZ, R37 ;  /* 0x00000025ff25723e */ /* 0x000fe400000010ff */
[----:B------:R-:W-:-:S02]  /*9f90*/  F2FP.BF16.F32.PACK_AB R38, RZ, R38 ;  /* 0x00000026ff26723e */ /* 0x000fc400000010ff */
[----:B------:R-:W-:Y:S02]  /*9fa0*/  F2FP.BF16.F32.PACK_AB R39, RZ, R39 ;  /* 0x00000027ff27723e */ /* 0x000fe400000010ff */
[----:B------:R-:W-:Y:S01]  /*9fb0*/  F2FP.BF16.F32.PACK_AB R40, RZ, R40 ;  /* 0x00000028ff28723e */ /* 0x000fe200000010ff */
[----:B------:R-:W-:Y:S01]  /*9fc0*/  @P0 STG.E.U16 desc[UR16][R4.64+0x60], R146 ;  /* 0x0000609204000986 */ /* 0x000fe2000c101510 */
[----:B------:R-:W-:Y:S02]  /*9fd0*/  ISETP.GT.AND P0, PT, R0, 0x8, P1 ;  /* 0x000000080000780c */ /* 0x000fe40000f04270 */
[----:B------:R-:W-:Y:S02]  /*9fe0*/  F2FP.BF16.F32.PACK_AB R41, RZ, R41 ;  /* 0x00000029ff29723e */ /* 0x000fe400000010ff */
[----:B------:R-:W-:Y:S02]  /*9ff0*/  F2FP.BF16.F32.PACK_AB R42, RZ, R42 ;  /* 0x0000002aff2a723e */ /* 0x000fe400000010ff */
[----:B------:R-:W-:-:S02]  /*a000*/  F2FP.BF16.F32.PACK_AB R43, RZ, R43 ;  /* 0x0000002bff2b723e */ /* 0x000fc400000010ff */
[----:B------:R-:W-:Y:S02]  /*a010*/  F2FP.BF16.F32.PACK_AB R44, RZ, R44 ;  /* 0x0000002cff2c723e */ /* 0x000fe400000010ff */
[----:B------:R-:W-:Y:S02]  /*a020*/  F2FP.BF16.F32.PACK_AB R45, RZ, R45 ;  /* 0x0000002dff2d723e */ /* 0x000fe400000010ff */
[----:B------:R-:W-:Y:S01]  /*a030*/  F2FP.BF16.F32.PACK_AB R46, RZ, R46 ;  /* 0x0000002eff2e723e */ /* 0x000fe200000010ff */
[----:B------:R-:W-:Y:S01]  /*a040*/  @P0 STG.E.U16 desc[UR16][R4.64+0x62], R147 ;  /* 0x0000629304000986 */ /* 0x000fe2000c101510 */
[----:B------:R-:W-:Y:S02]  /*a050*/  ISETP.GT.AND P0, PT, R0, RZ, P2 ;  /* 0x000000ff0000720c */ /* 0x000fe40001704270 */
[----:B------:R-:W-:Y:S02]  /*a060*/  F2FP.BF16.F32.PACK_AB R47, RZ, R47 ;  /* 0x0000002fff2f723e */ /* 0x000fe400000010ff */
[----:B------:R-:W-:-:S02]  /*a070*/  F2FP.BF16.F32.PACK_AB R48, RZ, R48 ;  /* 0x00000030ff30723e */ /* 0x000fc400000010ff */
[----:B------:R-:W-:Y:S02]  /*a080*/  F2FP.BF16.F32.PACK_AB R49, RZ, R49 ;  /* 0x00000031ff31723e */ /* 0x000fe400000010ff */
[----:B------:R-:W-:Y:S02]  /*a090*/  F2FP.BF16.F32.PACK_AB R50, RZ, R50 ;  /* 0x00000032ff32723e */ /* 0x000fe400000010ff */
[----:B------:R-:W-:Y:S02]  /*a0a0*/  F2FP.BF16.F32.PACK_AB R51, RZ, R51 ;  /* 0x00000033ff33723e */ /* 0x000fe400000010ff */
[----:B------:R-:W-:Y:S01]  /*a0b0*/  F2FP.BF16.F32.PACK_AB R52, RZ, R52 ;  /* 0x00000034ff34723e */ /* 0x000fe200000010ff */
[----:B------:R-:W-:Y:S01]  /*a0c0*/  @P0 STG.E.U16 desc[UR16][R2.64+0x70], R148 ;  /* 0x0000709402000986 */ /* 0x000fe2000c101510 */
[----:B------:R-:W-:Y:S02]  /*a0d0*/  ISETP.GT.AND P0, PT, R10, 0x39, PT ;  /* 0x000000390a00780c */ /* 0x000fe40003f04270 */
[----:B------:R-:W-:-:S02]  /*a0e0*/  F2FP.BF16.F32.PACK_AB R53, RZ, R53 ;  /* 0x00000035ff35723e */ /* 0x000fc400000010ff */
[----:B------:R-:W-:Y:S02]  /*a0f0*/  ISETP.GT.AND P6, PT, R0, RZ, P0 ;  /* 0x000000ff0000720c */ /* 0x000fe400007c4270 */
[----:B------:R-:W-:-:S11]  /*a100*/  F2FP.BF16.F32.PACK_AB R54, RZ, R54 ;  /* 0x00000036ff36723e */ /* 0x000fd600000010ff */
[----:B------:R-:W-:Y:S01]  /*a110*/  @P6 STG.E.U16 desc[UR16][R2.64+0x72], R149 ;  /* 0x0000729502006986 */ /* 0x000fe2000c101510 */
[----:B------:R-:W-:-:S13]  /*a120*/  ISETP.GT.AND P6, PT, R0, 0x8, P2 ;  /* 0x000000080000780c */ /* 0x000fda00017c4270 */
[----:B------:R-:W-:Y:S01]  /*a130*/  @P6 STG.E.U16 desc[UR16][R4.64+0x70], R150 ;  /* 0x0000709604006986 */ /* 0x000fe2000c101510 */
[----:B------:R-:W-:-:S13]  /*a140*/  ISETP.GT.AND P6, PT, R0, 0x8, P0 ;  /* 0x000000080000780c */ /* 0x000fda00007c4270 */
[----:B------:R-:W-:Y:S01]  /*a150*/  @P6 STG.E.U16 desc[UR16][R4.64+0x72], R151 ;  /* 0x0000729704006986 */ /* 0x000fe2000c101510 */
[----:B0-----:R-:W-:-:S05]  /*a160*/  IADD3 R128, P6, R21, R2, RZ ;  /* 0x0000000215807210 */ /* 0x001fca0007fde0ff */
[----:B-1----:R-:W-:Y:S01]  /*a170*/  IMAD.X R129, R13, 0x1, R3, P6 ;  /* 0x000000010d817824 */ /* 0x002fe200030e0603 */
[----:B------:R-:W-:-:S04]  /*a180*/  ISETP.GT.AND P6, PT, R10, RZ, PT ;  /* 0x000000ff0a00720c */ /* 0x000fc80003fc4270 */
[----:B------:R-:W-:-:S13]  /*a190*/  ISETP.GT.AND P6, PT, R0, 0x40, P6 ;  /* 0x000000400000780c */ /* 0x000fda00037c4270 */
[----:B------:R-:W-:Y:S01]  /*a1a0*/  @P6 STG.E.U16 desc[UR16][R6.64], R88 ;  /* 0x0000005806006986 */ /* 0x000fe2000c101510 */
[----:B------:R-:W-:-:S05]  /*a1b0*/  IADD3 R120, P6, R23, R2, RZ ;  /* 0x0000000217787210 */ /* 0x000fca0007fde0ff */
[----:B------:R-:W-:Y:S01]  /*a1c0*/  IMAD.X R121, R13, 0x1, R3, P6 ;  /* 0x000000010d797824 */ /* 0x000fe200030e0603 */
[----:B------:R-:W-:-:S04]  /*a1d0*/  ISETP.GT.AND P6, PT, R10, 0x1, PT ;  /* 0x000000010a00780c */ /* 0x000fc80003fc4270 */
[----:B------:R-:W-:-:S13]  /*a1e0*/  ISETP.GT.AND P6, PT, R0, 0x40, P6 ;  /* 0x000000400000780c */ /* 0x000fda00037c4270 */
[----:B------:R0:W-:Y:S01]  /*a1f0*/  @P6 STG.E.U16 desc[UR16][R18.64], R89 ;  /* 0x0000005912006986 */ /* 0x0001e2000c101510 */
[----:B------:R-:W-:-:S05]  /*a200*/  IADD3 R16, P6, R9, R4, RZ ;  /* 0x0000000409107210 */ /* 0x000fca0007fde0ff */
[----:B------:R-:W-:Y:S01]  /*a210*/  IMAD.X R17, R13, 0x1, R5, P6 ;  /* 0x000000010d117824 */ /* 0x000fe200030e0605 */
[----:B------:R-:W-:-:S04]  /*a220*/  ISETP.GT.AND P6, PT, R10, RZ, PT ;  /* 0x000000ff0a00720c */ /* 0x000fc80003fc4270 */
[----:B------:R-:W-:Y:S02]  /*a230*/  ISETP.GT.AND P6, PT, R0, 0x48, P6 ;  /* 0x000000480000780c */ /* 0x000fe400037c4270 */
[C---:B0-----:R-:W-:Y:S02]  /*a240*/  LOP3.LUT R19, R9.reuse, 0x20, RZ, 0xfc, !PT ;  /* 0x0000002009137812 */ /* 0x041fe400078efcff */
[----:B------:R-:W-:-:S09]  /*a250*/  LOP3.LUT R89, R9, 0x22, RZ, 0xfc, !PT ;  /* 0x0000002209597812 */ /* 0x000fd200078efcff */
        /* <DEDUP_REMOVED lines=8> */
[----:B------:R-:W-:-:S04]  /*a2e0*/  ISETP.GT.AND P6, PT, R10, 0x8, PT ;  /* 0x000000080a00780c */ /* 0x000fc80003fc4270 */
[----:B------:R-:W-:Y:S02]  /*a2f0*/  ISETP.GT.AND P6, PT, R0, 0x40, P6 ;  /* 0x000000400000780c */ /* 0x000fe400037c4270 */
[----:B0-----:R-:W-:-:S11]  /*a300*/  LOP3.LUT R91, R9, 0x30, RZ, 0xfc, !PT ;  /* 0x00000030095b7812 */ /* 0x001fd600078efcff */
[----:B------:R0:W-:Y:S01]  /*a310*/  @P6 STG.E.U16 desc[UR16][R128.64], R8 ;  /* 0x0000000880006986 */ /* 0x0001e2000c101510 */
[----:B------:R-:W-:-:S05]  /*a320*/  IADD3 R122, P6, R89, R2, RZ ;  /* 0x00000002597a7210 */ /* 0x000fca0007fde0ff */
[----:B------:R-:W-:Y:S01]  /*a330*/  IMAD.X R123, R13, 0x1, R3, P6 ;  /* 0x000000010d7b7824 */ /* 0x000fe200030e0603 */
[----:B------:R-:W-:-:S04]  /*a340*/  ISETP.GT.AND P6, PT, R10, 0x9, PT ;  /* 0x000000090a00780c */ /* 0x000fc80003fc4270 */
[----:B------:R-:W-:Y:S02]  /*a350*/  ISETP.GT.AND P6, PT, R0, 0x40, P6 ;  /* 0x000000400000780c */ /* 0x000fe400037c4270 */
[----:B0-----:R-:W-:-:S11]  /*a360*/  PRMT R8, R96, 0x7610, R8 ;  /* 0x0000761060087816 */ /* 0x001fd60000000008 */
[----:B------:R0:W-:Y:S01]  /*a370*/  @P6 STG.E.U16 desc[UR16][R120.64], R93 ;  /* 0x0000005d78006986 */ /* 0x0001e2000c101510 */
[----:B------:R-:W-:-:S05]  /*a380*/  IADD3 R92, P6, R21, R4, RZ ;  /* 0x00000004155c7210 */ /* 0x000fca0007fde0ff */
[----:B0-----:R-:W-:Y:S01]  /*a390*/  IMAD.X R93, R13, 0x1, R5, P6 ;  /* 0x000000010d5d7824 */ /* 0x001fe200030e0605 */
        /* <DEDUP_REMOVED lines=80> */
[----:B------:R-:W-:Y:S02]  /*a8a0*/  ISETP.GT.AND P6, PT, R0, 0x40, P5 ;  /* 0x000000400000780c */ /* 0x000fe40002fc4270 */
[----:B0-----:R-:W-:-:S11]  /*a8b0*/  LOP3.LUT R107, R9, 0x70, RZ, 0xfc, !PT ;  /* 0x00000070096b7812 */ /* 0x001fd600078efcff */
[----:B------:R-:W-:Y:S01]  /*a8c0*/  @P6 STG.E.U16 desc[UR16][R126.64], R8 ;  /* 0x000000087e006986 */ /* 0x000fe2000c101510 */
[----:B------:R-:W-:-:S05]  /*a8d0*/  IADD3 R122, P6, R105, R2, RZ ;  /* 0x00000002697a7210 */ /* 0x000fca0007fde0ff */
[----:B------:R-:W-:Y:S01]  /*a8e0*/  IMAD.X R123, R13, 0x1, R3, P6 ;  /* 0x000000010d7b7824 */ /* 0x000fe200030e0603 */
[----:B------:R-:W-:-:S13]  /*a8f0*/  ISETP.GT.AND P6, PT, R0, 0x40, P4 ;  /* 0x000000400000780c */ /* 0x000fda00027c4270 */
[----:B------:R0:W-:Y:S01]  /*a900*/  @P6 STG.E.U16 desc[UR16][R120.64], R109 ;  /* 0x0000006d78006986 */ /* 0x0001e2000c101510 */
[----:B------:R-:W-:-:S05]  /*a910*/  IADD3 R108, P6, R99, R4, RZ ;  /* 0x00000004636c7210 */ /* 0x000fca0007fde0ff */
[----:B0-----:R-:W-:Y:S01]  /*a920*/  IMAD.X R109, R13, 0x1, R5, P6 ;  /* 0x000000010d6d7824 */ /* 0x001fe200030e0605 */
[----:B------:R-:W-:-:S13]  /*a930*/  ISETP.GT.AND P6, PT, R0, 0x48, P5 ;  /* 0x000000480000780c */ /* 0x000fda0002fc4270 */
[----:B------:R0:W-:Y:S01]  /*a940*/  @P6 STG.E.U16 desc[UR16][R108.64], R110 ;  /* 0x0000006e6c006986 */ /* 0x0001e2000c101510 */
[----:B------:R-:W-:-:S05]  /*a950*/  IADD3 R126, P6, R101, R4, RZ ;  /* 0x00000004657e7210 */ /* 0x000fca0007fde0ff */
[----:B------:R-:W-:Y:S01]  /*a960*/  IMAD.X R127, R13, 0x1, R5, P6 ;  /* 0x000000010d7f7824 */ /* 0x000fe200030e0605 */
[----:B------:R-:W-:Y:S02]  /*a970*/  ISETP.GT.AND P6, PT, R0, 0x48, P4 ;  /* 0x000000480000780c */ /* 0x000fe400027c4270 */
[----:B0-----:R-:W-:-:S11]  /*a980*/  LOP3.LUT R109, R9, 0x72, RZ, 0xfc, !PT ;  /* 0x00000072096d7812 */ /* 0x001fd600078efcff */
[----:B------:R0:W-:Y:S01]  /*a990*/  @P6 STG.E.U16 desc[UR16][R126.64], R111 ;  /* 0x0000006f7e006986 */ /* 0x0001e2000c101510 */
[----:B------:R-:W-:-:S05]  /*a9a0*/  IADD3 R120, P6, R107, R2, RZ ;  /* 0x000000026b787210 */ /* 0x000fca0007fde0ff */
[----:B------:R-:W-:Y:S01]  /*a9b0*/  IMAD.X R121, R13, 0x1, R3, P6 ;  /* 0x000000010d797824 */ /* 0x000fe200030e0603 */
[----:B------:R-:W-:-:S13]  /*a9c0*/  ISETP.GT.AND P6, PT, R0, 0x40, P3 ;  /* 0x000000400000780c */ /* 0x000fda0001fc4270 */
        /* <DEDUP_REMOVED lines=13> */
[----:B-1----:R-:W-:-:S05]  /*aaa0*/  IADD3 R112, P6, R107, R4, RZ ;  /* 0x000000046b707210 */ /* 0x002fca0007fde0ff */
[----:B--2---:R-:W-:Y:S01]  /*aab0*/  IMAD.X R113, R13, 0x1, R5, P6 ;  /* 0x000000010d717824 */ /* 0x004fe200030e0605 */
[----:B------:R-:W-:-:S13]  /*aac0*/  ISETP.GT.AND P6, PT, R0, 0x40, P2 ;  /* 0x000000400000780c */ /* 0x000fda00017c4270 */
[----:B------:R-:W-:Y:S01]  /*aad0*/  @P6 STG.E.U16 desc[UR16][R120.64], R116 ;  /* 0x0000007478006986 */ /* 0x000fe2000c101510 */
[----:B------:R-:W-:-:S05]  /*aae0*/  IADD3 R4, P6, R109, R4, RZ ;  /* 0x000000046d047210 */ /* 0x000fca0007fde0ff */
[----:B------:R-:W-:Y:S01]  /*aaf0*/  IMAD.X R5, R13, 0x1, R5, P6 ;  /* 0x000000010d057824 */ /* 0x000fe200030e0605 */
[----:B------:R-:W-:-:S13]  /*ab00*/  ISETP.GT.AND P6, PT, R0, 0x40, P0 ;  /* 0x000000400000780c */ /* 0x000fda00007c4270 */
[----:B------:R-:W-:Y:S01]  /*ab10*/  @P6 STG.E.U16 desc[UR16][R128.64], R117 ;  /* 0x0000007580006986 */ /* 0x000fe2000c101510 */
[----:B---3--:R-:W-:-:S05]  /*ab20*/  IADD3 R2, P6, R6, R9, RZ ;  /* 0x0000000906027210 */ /* 0x008fca0007fde0ff */
[----:B------:R-:W-:Y:S01]  /*ab30*/  IMAD.X R3, R7, 0x1, R13, P6 ;  /* 0x0000000107037824 */ /* 0x000fe200030e060d */
[----:B------:R-:W-:-:S13]  /*ab40*/  ISETP.GT.AND P6, PT, R0, 0x48, P2 ;  /* 0x000000480000780c */ /* 0x000fda00017c4270 */
[----:B------:R1:W-:Y:S01]  /*ab50*/  @P6 STG.E.U16 desc[UR16][R112.64], R118 ;  /* 0x0000007670006986 */ /* 0x0003e2000c101510 */
[----:B0-----:R-:W-:-:S05]  /*ab60*/  IADD3 R110, P6, R15, R6, RZ ;  /* 0x000000060f6e7210 */ /* 0x001fca0007fde0ff */
[----:B------:R-:W-:Y:S01]  /*ab70*/  IMAD.X R111, R7, 0x1, R13, P6 ;  /* 0x00000001076f7824 */ /* 0x000fe200030e060d */
[----:B------:R-:W-:-:S13]  /*ab80*/  ISETP.GT.AND P6, PT, R0, 0x48, P0 ;  /* 0x000000480000780c */ /* 0x000fda00007c4270 */
[----:B------:R0:W-:Y:S01]  /*ab90*/  @P6 STG.E.U16 desc[UR16][R4.64], R119 ;  /* 0x0000007704006986 */ /* 0x0001e2000c101510 */
[----:B------:R-:W-:-:S05]  /*aba0*/  IADD3 R114, P6, R21, R6, RZ ;  /* 0x0000000615727210 */ /* 0x000fca0007fde0ff */
[----:B------:R-:W-:Y:S01]  /*abb0*/  IMAD.X R115, R7, 0x1, R13, P6 ;  /* 0x0000000107737824 */ /* 0x000fe200030e060d */
[----:B------:R-:W-:-:S04]  /*abc0*/  ISETP.GT.AND P6, PT, R10, RZ, PT ;  /* 0x000000ff0a00720c */ /* 0x000fc80003fc4270 */
[----:B------:R-:W-:-:S13]  /*abd0*/  ISETP.GT.AND P6, PT, R0, 0x80, P6 ;  /* 0x000000800000780c */ /* 0x000fda00037c4270 */
[----:B------:R2:W-:Y:S01]  /*abe0*/  @P6 STG.E.U16 desc[UR16][R2.64], R56 ;  /* 0x0000003802006986 */ /* 0x0005e2000c101510 */
[----:B-1----:R-:W-:-:S05]  /*abf0*/  IADD3 R112, P6, R23, R6, RZ ;  /* 0x0000000617707210 */ /* 0x002fca0007fde0ff */
[----:B------:R-:W-:Y:S01]  /*ac00*/  IMAD.X R113, R7, 0x1, R13, P6 ;  /* 0x0000000107717824 */ /* 0x000fe200030e060d */
[----:B------:R-:W-:-:S04]  /*ac10*/  ISETP.GT.AND P6, PT, R10, 0x1, PT ;  /* 0x000000010a00780c */ /* 0x000fc80003fc4270 */
[----:B------:R-:W-:-:S13]  /*ac20*/  ISETP.GT.AND P6, PT, R0, 0x80, P6 ;  /* 0x000000800000780c */ /* 0x000fda00037c4270 */
[----:B------:R1:W-:Y:S01]  /*ac30*/  @P6 STG.E.U16 desc[UR16][R110.64], R57 ;  /* 0x000000396e006986 */ /* 0x0003e2000c101510 */
[----:B0-----:R-:W-:-:S05]  /*ac40*/  IADD3 R4, P6, R16, R9, RZ ;  /* 0x0000000910047210 */ /* 0x001fca0007fde0ff */
[----:B------:R-:W-:Y:S01]  /*ac50*/  IMAD.X R5, R17, 0x1, R13, P6 ;  /* 0x0000000111057824 */ /* 0x000fe200030e060d */
[----:B------:R-:W-:-:S04]  /*ac60*/  ISETP.GT.AND P6, PT, R10, RZ, PT ;  /* 0x000000ff0a00720c */ /* 0x000fc80003fc4270 */
[----:B------:R-:W-:-:S13]  /*ac70*/  ISETP.GT.AND P6, PT, R0, 0x88, P6 ;  /* 0x000000880000780c */ /* 0x000fda00037c4270 */
[----:B------:R-:W-:Y:S01]  /*ac80*/  @P6 STG.E.U16 desc[UR16][R4.64], R58 ;  /* 0x0000003a04006986 */ /* 0x000fe2000c101510 */
[----:B--2---:R-:W-:-:S05]  /*ac90*/  IADD3 R56, P6, R16, R15, RZ ;  /* 0x0000000f10387210 */ /* 0x004fca0007fde0ff */
[----:B-1----:R-:W-:Y:S01]  /*aca0*/  IMAD.X R57, R17, 0x1, R13, P6 ;  /* 0x0000000111397824 */ /* 0x002fe200030e060d */
[----:B------:R-:W-:-:S04]  /*acb0*/  ISETP.GT.AND P6, PT, R10, 0x1, PT ;  /* 0x000000010a00780c */ /* 0x000fc80003fc4270 */
[----:B------:R-:W-:-:S13]  /*acc0*/  ISETP.GT.AND P6, PT, R0, 0x88, P6 ;  /* 0x000000880000780c */ /* 0x000fda00037c4270 */
[----:B------:R0:W-:Y:S01]  /*acd0*/  @P6 STG.E.U16 desc[UR16][R56.64], R59 ;  /* 0x0000003b38006986 */ /* 0x0001e2000c101510 */
        /* <DEDUP_REMOVED lines=10> */
[----:B0-----:R-:W-:-:S05]  /*ad80*/  IADD3 R56, P6, R21, R16, RZ ;  /* 0x0000001015387210 */ /* 0x001fca0007fde0ff */
        /* <DEDUP_REMOVED lines=9> */
[----:B-1----:R-:W-:-:S05]  /*ae20*/  IADD3 R60, P6, R91, R6, RZ ;  /* 0x000000065b3c7210 */ /* 0x002fca0007fde0ff */
[----:B--2---:R-:W-:Y:S01]  /*ae30*/  IMAD.X R61, R7, 0x1, R13, P6 ;  /* 0x00000001073d7824 */ /* 0x004fe200030e060d */
[----:B------:R-:W-:-:S04]  /*ae40*/  ISETP.GT.AND P6, PT, R10, 0x10, PT ;  /* 0x000000100a00780c */ /* 0x000fc80003fc4270 */
[----:B------:R-:W-:-:S13]  /*ae50*/  ISETP.GT.AND P6, PT, R0, 0x80, P6 ;  /* 0x000000800000780c */ /* 0x000fda00037c4270 */
[----:B------:R1:W-:Y:S01]  /*ae60*/  @P6 STG.E.U16 desc[UR16][R110.64], R64 ;  /* 0x000000406e006986 */ /* 0x0003e2000c101510 */
[----:B0-----:R-:W-:-:S05]  /*ae70*/  IADD3 R62, P6, R93, R6, RZ ;  /* 0x000000065d3e7210 */ /* 0x001fca0007fde0ff */
[----:B---3--:R-:W-:Y:S01]  /*ae80*/  IMAD.X R63, R7, 0x1, R13, P6 ;  /* 0x00000001073f7824 */ /* 0x008fe200030e060d */
        /* <DEDUP_REMOVED lines=14> */
[----:B0-----:R-:W-:Y:S01]  /*af70*/  IMAD.X R65, R7, 0x1, R13, P6 ;  /* 0x0000000107417824 */ /* 0x001fe200030e060d */
[----:B------:R-:W-:-:S04]  /*af80*/  ISETP.GT.AND P6, PT, R10, 0x18, PT ;  /* 0x000000180a00780c */ /* 0x000fc80003fc4270 */
[----:B------:R-:W-:-:S13]  /*af90*/  ISETP.GT.AND P6, PT, R0, 0x80, P6 ;  /* 0x000000800000780c */ /* 0x000fda00037c4270 */
[----:B------:R0:W-:Y:S01]  /*afa0*/  @P6 STG.E.U16 desc[UR16][R60.64], R68 ;  /* 0x000000443c006986 */ /* 0x0001e2000c101510 */
[----:B--2---:R-:W-:-:S05]  /*afb0*/  IADD3 R66, P6, R97, R6, RZ ;  /* 0x0000000661427210 */ /* 0x004fca0007fde0ff */
        /* <DEDUP_REMOVED lines=19> */
[----:B-1----:R-:W-:-:S05]  /*b0f0*/  IADD3 R62, P6, R101, R6, RZ ;  /* 0x00000006653e7210 */ /* 0x002fca0007fde0ff */
[----:B------:R-:W-:Y:S01]  /*b100*/  IMAD.X R63, R7, 0x1, R13, P6 ;  /* 0x00000001073f7824 */ /* 0x000fe200030e060d */
[----:B------:R-:W-:-:S04]  /*b110*/  ISETP.GT.AND P6, PT, R10, 0x21, PT ;  /* 0x000000210a00780c */ /* 0x000fc80003fc4270 */
[----:B------:R-:W-:-:S13]  /*b120*/  ISETP.GT.AND P6, PT, R0, 0x80, P6 ;  /* 0x000000800000780c */ /* 0x000fda00037c4270 */
[----:B------:R1:W-:Y:S01]  /*b130*/  @P6 STG.E.U16 desc[UR16][R66.64], R73 ;  /* 0x0000004942006986 */ /* 0x0003e2000c101510 */
[----:B--2---:R-:W-:-:S05]  /*b140*/  IADD3 R56, P6, R95, R16, RZ ;  /* 0x000000105f387210 */ /* 0x004fca0007fde0ff */
[----:B------:R-:W-:Y:S01]  /*b150*/  IMAD.X R57, R17, 0x1, R13, P6 ;  /* 0x0000000111397824 */ /* 0x000fe200030e060d */
[----:B------:R-:W-:-:S04]  /*b160*/  ISETP.GT.AND P6, PT, R10, 0x20, PT ;  /* 0x000000200a00780c */ /* 0x000fc80003fc4270 */
[----:B------:R-:W-:-:S13]  /*b170*/  ISETP.GT.AND P6, PT, R0, 0x88, P6 ;  /* 0x000000880000780c */ /* 0x000fda00037c4270 */
[----:B------:R2:W-:Y:S01]  /*b180*/  @P6 STG.E.U16 desc[UR16][R56.64], R74 ;  /* 0x0000004a38006986 */ /* 0x0005e2000c101510 */
[----:B---3--:R-:W-:-:S05]  /*b190*/  IADD3 R58, P6, R97, R16, RZ ;  /* 0x00000010613a7210 */ /* 0x008fca0007fde0ff */
[----:B------:R-:W-:Y:S01]  /*b1a0*/  IMAD.X R59, R17, 0x1, R13, P6 ;  /* 0x00000001113b7824 */ /* 0x000fe200030e060d */
[----:B------:R-:W-:-:S04]  /*b1b0*/  ISETP.GT.AND P6, PT, R10, 0x21, PT ;  /* 0x000000210a00780c */ /* 0x000fc80003fc4270 */
[----:B------:R-:W-:-:S13]  /*b1c0*/  ISETP.GT.AND P6, PT, R0, 0x88, P6 ;  /* 0x000000880000780c */ /* 0x000fda00037c4270 */
[----:B------:R3:W-:Y:S01]  /*b1d0*/  @P6 STG.E.U16 desc[UR16][R58.64], R75 ;  /* 0x0000004b3a006986 */ /* 0x0007e2000c101510 */
[----:B0-----:R-:W-:-:S05]  /*b1e0*/  IADD3 R64, P6, R103, R6, RZ ;  /* 0x0000000667407210 */ /* 0x001fca0007fde0ff */
[----:B------:R-:W-:Y:S01]  /*b1f0*/  IMAD.X R65, R7, 0x1, R13, P6 ;  /* 0x0000000107417824 */ /* 0x000fe200030e060d */
[----:B------:R-:W-:-:S13]  /*b200*/  ISETP.GT.AND P6, PT, R0, 0x80, P5 ;  /* 0x000000800000780c */ /* 0x000fda0002fc4270 */
[----:B------:R0:W-:Y:S01]  /*b210*/  @P6 STG.E.U16 desc[UR16][R60.64], R76 ;  /* 0x0000004c3c006986 */ /* 0x0001e2000c101510 */
[----:B-1----:R-:W-:-:S05]  /*b220*/  IADD3 R66, P6, R105, R6, RZ ;  /* 0x0000000669427210 */ /* 0x002fca0007fde0ff */
[----:B------:R-:W-:Y:S01]  /*b230*/  IMAD.X R67, R7, 0x1, R13, P6 ;  /* 0x0000000107437824 */ /* 0x000fe200030e060d */
[----:B------:R-:W-:-:S13]  /*b240*/  ISETP.GT.AND P6, PT, R0, 0x80, P4 ;  /* 0x000000800000780c */ /* 0x000fda00027c4270 */
[----:B------:R1:W-:Y:S01]  /*b250*/  @P6 STG.E.U16 desc[UR16][R62.64], R77 ;  /* 0x0000004d3e006986 */ /* 0x0003e2000c101510 */
[----:B--2---:R-:W-:-:S05]  /*b260*/  IADD3 R56, P6, R99, R16, RZ ;  /* 0x0000001063387210 */ /* 0x004fca0007fde0ff */
[----:B------:R-:W-:Y:S01]  /*b270*/  IMAD.X R57, R17, 0x1, R13, P6 ;  /* 0x0000000111397824 */ /* 0x000fe200030e060d */
[----:B------:R-:W-:-:S13]  /*b280*/  ISETP.GT.AND P6, PT, R0, 0x88, P5 ;  /* 0x000000880000780c */ /* 0x000fda0002fc4270 */
[----:B------:R2:W-:Y:S01]  /*b290*/  @P6 STG.E.U16 desc[UR16][R56.64], R78 ;  /* 0x0000004e38006986 */ /* 0x0005e2000c101510 */
[----:B---3--:R-:W-:-:S05]  /*b2a0*/  IADD3 R58, P6, R101, R16, RZ ;  /* 0x00000010653a7210 */ /* 0x008fca0007fde0ff */
[----:B------:R-:W-:Y:S01]  /*b2b0*/  IMAD.X R59, R17, 0x1, R13, P6 ;  /* 0x00000001113b7824 */ /* 0x000fe200030e060d */
[----:B------:R-:W-:-:S13]  /*b2c0*/  ISETP.GT.AND P6, PT, R0, 0x88, P4 ;  /* 0x000000880000780c */ /* 0x000fda00027c4270 */
[----:B------:R3:W-:Y:S01]  /*b2d0*/  @P6 STG.E.U16 desc[UR16][R58.64], R79 ;  /* 0x0000004f3a006986 */ /* 0x0007e2000c101510 */
[----:B0-----:R-:W-:-:S05]  /*b2e0*/  IADD3 R60, P6, R107, R6, RZ ;  /* 0x000000066b3c7210 */ /* 0x001fca0007fde0ff */
[----:B------:R-:W-:Y:S01]  /*b2f0*/  IMAD.X R61, R7, 0x1, R13, P6 ;  /* 0x00000001073d7824 */ /* 0x000fe200030e060d */
[----:B------:R-:W-:-:S13]  /*b300*/  ISETP.GT.AND P6, PT, R0, 0x80, P3 ;  /* 0x000000800000780c */ /* 0x000fda0001fc4270 */
[----:B------:R-:W-:Y:S01]  /*b310*/  @P6 STG.E.U16 desc[UR16][R64.64], R80 ;  /* 0x0000005040006986 */ /* 0x000fe2000c101510 */
[----:B-1----:R-:W-:-:S05]  /*b320*/  IADD3 R62, P6, R109, R6, RZ ;  /* 0x000000066d3e7210 */ /* 0x002fca0007fde0ff */
[----:B------:R-:W-:Y:S01]  /*b330*/  IMAD.X R63, R7, 0x1, R13, P6 ;  /* 0x00000001073f7824 */ /* 0x000fe200030e060d */
[----:B------:R-:W-:-:S13]  /*b340*/  ISETP.GT.AND P6, PT, R0, 0x80, P1 ;  /* 0x000000800000780c */ /* 0x000fda0000fc4270 */
[----:B------:R-:W-:Y:S01]  /*b350*/  @P6 STG.E.U16 desc[UR16][R66.64], R81 ;  /* 0x0000005142006986 */ /* 0x000fe2000c101510 */
[----:B------:R-:W-:-:S05]  /*b360*/  IADD3 R6, P6, R103, R16, RZ ;  /* 0x0000001067067210 */ /* 0x000fca0007fde0ff */
        /* <DEDUP_REMOVED lines=15> */
[----:B------:R-:W-:-:S05]  /*b460*/  IADD3 R16, P6, R2, R9, RZ ;  /* 0x0000000902107210 */ /* 0x000fca0007fde0ff */
        /* <DEDUP_REMOVED lines=9> */
[----:B------:R-:W-:-:S04]  /*b500*/  ISETP.GT.AND P6, PT, R10, RZ, PT ;  /* 0x000000ff0a00720c */ /* 0x000fc80003fc4270 */
[----:B------:R-:W-:-:S13]  /*b510*/  ISETP.GT.AND P6, PT, R0, 0xc0, P6 ;  /* 0x000000c00000780c */ /* 0x000fda00037c4270 */
[----:B------:R2:W-:Y:S01]  /*b520*/  @P6 STG.E.U16 desc[UR16][R16.64], R24 ;  /* 0x0000001810006986 */ /* 0x0005e2000c101510 */
[----:B0-----:R-:W-:-:S05]  /*b530*/  IADD3 R58, P6, R2, R23, RZ ;  /* 0x00000017023a7210 */ /* 0x001fca0007fde0ff */
[----:B------:R-:W-:Y:S01]  /*b540*/  IMAD.X R59, R3, 0x1, R13, P6 ;  /* 0x00000001033b7824 */ /* 0x000fe200030e060d */
[----:B------:R-:W-:-:S04]  /*b550*/  ISETP.GT.AND P6, PT, R10, 0x1, PT ;  /* 0x000000010a00780c */ /* 0x000fc80003fc4270 */
[----:B------:R-:W-:-:S13]  /*b560*/  ISETP.GT.AND P6, PT, R0, 0xc0, P6 ;  /* 0x000000c00000780c */ /* 0x000fda00037c4270 */
[----:B------:R-:W-:Y:S01]  /*b570*/  @P6 STG.E.U16 desc[UR16][R56.64], R25 ;  /* 0x0000001938006986 */ /* 0x000fe2000c101510 */
[----:B-1----:R-:W-:-:S05]  /*b580*/  IADD3 R6, P6, R4, R9, RZ ;  /* 0x0000000904067210 */ /* 0x002fca0007fde0ff */
[----:B------:R-:W-:Y:S01]  /*b590*/  IMAD.X R7, R5, 0x1, R13, P6 ;  /* 0x0000000105077824 */ /* 0x000fe200030e060d */
[----:B------:R-:W-:-:S04]  /*b5a0*/  ISETP.GT.AND P6, PT, R10, RZ, PT ;  /* 0x000000ff0a00720c */ /* 0x000fc80003fc4270 */
        /* <DEDUP_REMOVED lines=11> */
[----:B------:R-:W-:Y:S01]  /*b660*/  @P6 STG.E.U16 desc[UR16][R60.64], R28 ;  /* 0x0000001c3c006986 */ /* 0x000fe2000c101510 */
[----:B--2---:R-:W-:-:S05]  /*b670*/  IADD3 R16, P6, R2, R89, RZ ;  /* 0x0000005902107210 */ /* 0x004fca0007fde0ff */
[----:B------:R-:W-:Y:S01]  /*b680*/  IMAD.X R17, R3, 0x1, R13, P6 ;  /* 0x0000000103117824 */ /* 0x000fe200030e060d */
[----:B------:R-:W-:-:S04]  /*b690*/  ISETP.GT.AND P6, PT, R10, 0x9, PT ;  /* 0x000000090a00780c */ /* 0x000fc80003fc4270 */
[----:B------:R-:W-:-:S13]  /*b6a0*/  ISETP.GT.AND P6, PT, R0, 0xc0, P6 ;  /* 0x000000c00000780c */ /* 0x000fda00037c4270 */
[----:B------:R-:W-:Y:S01]  /*b6b0*/  @P6 STG.E.U16 desc[UR16][R58.64], R29 ;  /* 0x0000001d3a006986 */ /* 0x000fe2000c101510 */
        /* <DEDUP_REMOVED lines=34> */
[----:B------:R-:W-:Y:S01]  /*b8e0*/  @P6 STG.E.U16 desc[UR16][R20.64], R36 ;  /* 0x0000002414006986 */ /* 0x000fe2000c101510 */
[----:B---3--:R-:W-:-:S05]  /*b8f0*/  IADD3 R16, P6, R2, R97, RZ ;  /* 0x0000006102107210 */ /* 0x008fca0007fde0ff */
        /* <DEDUP_REMOVED lines=23> */
[----:B------:R-:W-:Y:S01]  /*ba70*/  @P6 STG.E.U16 desc[UR16][R16.64], R41 ;  /* 0x0000002910006986 */ /* 0x000fe2000c101510 */
[----:B------:R-:W-:-:S04]  /*ba80*/  ISETP.GT.AND P6, PT, R10, 0x20, PT ;  /* 0x000000200a00780c */ /* 0x000fc80003fc4270 */
[----:B------:R-:W-:-:S13]  /*ba90*/  ISETP.GT.AND P6, PT, R0, 0xc8, P6 ;  /* 0x000000c80000780c */ /* 0x000fda00037c4270 */
[----:B------:R-:W-:Y:S01]  /*baa0*/  @P6 STG.E.U16 desc[UR16][R18.64], R42 ;  /* 0x0000002a12006986 */ /* 0x000fe2000c101510 */
[----:B------:R-:W-:-:S04]  /*bab0*/  ISETP.GT.AND P6, PT, R10, 0x21, PT ;  /* 0x000000210a00780c */ /* 0x000fc80003fc4270 */
[----:B------:R-:W-:-:S13]  /*bac0*/  ISETP.GT.AND P6, PT, R0, 0xc8, P6 ;  /* 0x000000c80000780c */ /* 0x000fda00037c4270 */
[----:B------:R0:W-:Y:S01]  /*bad0*/  @P6 STG.E.U16 desc[UR16][R6.64], R43 ;  /* 0x0000002b06006986 */ /* 0x0001e2000c101510 */
[----:B-1----:R-:W-:-:S05]  /*bae0*/  IADD3 R8, P6, R2, R99, RZ ;  /* 0x0000006302087210 */ /* 0x002fca0007fde0ff */
[----:B------:R-:W-:Y:S01]  /*baf0*/  IMAD.X R9, R3, 0x1, R13, P6 ;  /* 0x0000000103097824 */ /* 0x000fe200030e060d */
[C---:B------:R-:W-:Y:S02]  /*bb00*/  ISETP.GT.AND P6, PT, R0.reuse, 0xc0, P5 ;  /* 0x000000c00000780c */ /* 0x040fe40002fc4270 */
[----:B------:R-:W-:-:S11]  /*bb10*/  ISETP.GT.AND P5, PT, R0, 0xc8, P5 ;  /* 0x000000c80000780c */ /* 0x000fd60002fa4270 */
[----:B------:R1:W-:Y:S01]  /*bb20*/  @P6 STG.E.U16 desc[UR16][R8.64], R44 ;  /* 0x0000002c08006986 */ /* 0x0003e2000c101510 */
[----:B--2---:R-:W-:-:S05]  /*bb30*/  IADD3 R14, P6, R2, R101, RZ ;  /* 0x00000065020e7210 */ /* 0x004fca0007fde0ff */
[----:B------:R-:W-:Y:S01]  /*bb40*/  IMAD.X R15, R3, 0x1, R13, P6 ;  /* 0x00000001030f7824 */ /* 0x000fe200030e060d */
[C---:B------:R-:W-:Y:S02]  /*bb50*/  ISETP.GT.AND P6, PT, R0.reuse, 0xc0, P4 ;  /* 0x000000c00000780c */ /* 0x040fe400027c4270 */
[----:B------:R-:W-:-:S11]  /*bb60*/  ISETP.GT.AND P4, PT, R0, 0xc8, P4 ;  /* 0x000000c80000780c */ /* 0x000fd60002784270 */
[----:B------:R2:W-:Y:S01]  /*bb70*/  @P6 STG.E.U16 desc[UR16][R14.64], R45 ;  /* 0x0000002d0e006986 */ /* 0x0005e2000c101510 */
[----:B0-----:R-:W-:-:S05]  /*bb80*/  IADD3 R6, P6, R4, R99, RZ ;  /* 0x0000006304067210 */ /* 0x001fca0007fde0ff */
[----:B------:R-:W-:Y:S01]  /*bb90*/  IMAD.X R7, R5, 0x1, R13, P6 ;  /* 0x0000000105077824 */ /* 0x000fe200030e060d */
[----:B-1----:R-:W-:-:S04]  /*bba0*/  IADD3 R8, P6, R4, R101, RZ ;  /* 0x0000006504087210 */ /* 0x002fc80007fde0ff */
[----:B------:R0:W-:Y:S01]  /*bbb0*/  @P5 STG.E.U16 desc[UR16][R6.64], R46 ;  /* 0x0000002e06005986 */ /* 0x0001e2000c101510 */
[----:B------:R-:W-:Y:S01]  /*bbc0*/  ISETP.GT.AND P5, PT, R0, 0xc0, P3 ;  /* 0x000000c00000780c */ /* 0x000fe20001fa4270 */
[--C-:B------:R-:W-:Y:S01]  /*bbd0*/  IMAD.X R9, R5, 0x1, R13.reuse, P6 ;  /* 0x0000000105097824 */ /* 0x100fe200030e060d */
[----:B--2---:R-:W-:Y:S02]  /*bbe0*/  IADD3 R14, P6, R2, R103, RZ ;  /* 0x00000067020e7210 */ /* 0x004fe40007fde0ff */
[C---:B------:R-:W-:Y:S02]  /*bbf0*/  ISETP.GT.AND P3, PT, R0.reuse, 0xc8, P3 ;  /* 0x000000c80000780c */ /* 0x040fe40001f64270 */
[----:B------:R1:W-:Y:S01]  /*bc00*/  @P4 STG.E.U16 desc[UR16][R8.64], R47 ;  /* 0x0000002f08004986 */ /* 0x0003e2000c101510 */
[C---:B------:R-:W-:Y:S01]  /*bc10*/  ISETP.GT.AND P4, PT, R0.reuse, 0xc0, P1 ;  /* 0x000000c00000780c */ /* 0x040fe20000f84270 */
[----:B------:R-:W-:Y:S01]  /*bc20*/  IMAD.X R15, R3, 0x1, R13, P6 ;  /* 0x00000001030f7824 */ /* 0x000fe200030e060d */
[----:B------:R-:W-:-:S02]  /*bc30*/  ISETP.GT.AND P1, PT, R0, 0xc8, P1 ;  /* 0x000000c80000780c */ /* 0x000fc40000f24270 */
[-C--:B0-----:R-:W-:Y:S02]  /*bc40*/  IADD3 R6, P6, R2, R105.reuse, RZ ;  /* 0x0000006902067210 */ /* 0x081fe40007fde0ff */
[----:B------:R0:W-:Y:S03]  /*bc50*/  @P5 STG.E.U16 desc[UR16][R14.64], R48 ;  /* 0x000000300e005986 */ /* 0x0001e6000c101510 */
[--C-:B------:R-:W-:Y:S01]  /*bc60*/  IMAD.X R7, R3, 0x1, R13.reuse, P6 ;  /* 0x0000000103077824 */ /* 0x100fe200030e060d */
[C---:B------:R-:W-:Y:S02]  /*bc70*/  IADD3 R10, P6, R4.reuse, R105, RZ ;  /* 0x00000069040a7210 */ /* 0x040fe40007fde0ff */
[----:B-1----:R-:W-:Y:S02]  /*bc80*/  IADD3 R8, P5, R4, R103, RZ ;  /* 0x0000006704087210 */ /* 0x002fe40007fbe0ff */
[----:B------:R1:W-:Y:S01]  /*bc90*/  @P4 STG.E.U16 desc[UR16][R6.64], R49 ;  /* 0x0000003106004986 */ /* 0x0003e2000c101510 */
[C-C-:B------:R-:W-:Y:S01]  /*bca0*/  IMAD.X R11, R5.reuse, 0x1, R13.reuse, P6 ;  /* 0x00000001050b7824 */ /* 0x140fe200030e060d */
[C---:B------:R-:W-:Y:S01]  /*bcb0*/  ISETP.GT.AND P4, PT, R0.reuse, 0xc0, P2 ;  /* 0x000000c00000780c */ /* 0x040fe20001784270 */
[----:B------:R-:W-:Y:S01]  /*bcc0*/  IMAD.X R9, R5, 0x1, R13, P5 ;  /* 0x0000000105097824 */ /* 0x000fe200028e060d */
[----:B------:R-:W-:-:S02]  /*bcd0*/  ISETP.GT.AND P5, PT, R0, 0xc0, P0 ;  /* 0x000000c00000780c */ /* 0x000fc400007a4270 */
[C---:B------:R-:W-:Y:S02]  /*bce0*/  ISETP.GT.AND P2, PT, R0.reuse, 0xc8, P2 ;  /* 0x000000c80000780c */ /* 0x040fe40001744270 */
[----:B------:R2:W-:Y:S01]  /*bcf0*/  @P3 STG.E.U16 desc[UR16][R8.64], R50 ;  /* 0x0000003208003986 */ /* 0x0005e2000c101510 */
[----:B------:R-:W-:Y:S02]  /*bd00*/  ISETP.GT.AND P0, PT, R0, 0xc8, P0 ;  /* 0x000000c80000780c */ /* 0x000fe40000704270 */
[-C--:B0-----:R-:W-:Y:S01]  /*bd10*/  IADD3 R14, P3, R4, R107.reuse, RZ ;  /* 0x0000006b040e7210 */ /* 0x081fe20007f7e0ff */
[----:B------:R2:W-:Y:S01]  /*bd20*/  @P1 STG.E.U16 desc[UR16][R10.64], R51 ;  /* 0x000000330a001986 */ /* 0x0005e2000c101510 */
[C---:B-1----:R-:W-:Y:S02]  /*bd30*/  IADD3 R6, P6, R2.reuse, R107, RZ ;  /* 0x0000006b02067210 */ /* 0x042fe40007fde0ff */
[----:B------:R-:W-:Y:S01]  /*bd40*/  IADD3 R2, P1, R2, R109, RZ ;  /* 0x0000006d02027210 */ /* 0x000fe20007f3e0ff */
[----:B------:R-:W-:-:S02]  /*bd50*/  IMAD.X R15, R5, 0x1, R13, P3 ;  /* 0x00000001050f7824 */ /* 0x000fc400018e060d */
[C-C-:B------:R-:W-:Y:S01]  /*bd60*/  IMAD.X R7, R3.reuse, 0x1, R13.reuse, P6 ;  /* 0x0000000103077824 */ /* 0x140fe200030e060d */
[----:B------:R-:W-:Y:S01]  /*bd70*/  IADD3 R12, P6, R4, R109, RZ ;  /* 0x0000006d040c7210 */ /* 0x000fe20007fde0ff */
[----:B------:R-:W-:-:S03]  /*bd80*/  IMAD.X R3, R3, 0x1, R13, P1 ;  /* 0x0000000103037824 */ /* 0x000fc600008e060d */
[----:B------:R2:W-:Y:S04]  /*bd90*/  @P4 STG.E.U16 desc[UR16][R6.64], R52 ;  /* 0x0000003406004986 */ /* 0x0005e8000c101510 */
[----:B------:R2:W-:Y:S04]  /*bda0*/  @P5 STG.E.U16 desc[UR16][R2.64], R53 ;  /* 0x0000003502005986 */ /* 0x0005e8000c101510 */
[----:B------:R2:W-:Y:S01]  /*bdb0*/  @P2 STG.E.U16 desc[UR16][R14.64], R54 ;  /* 0x000000360e002986 */ /* 0x0005e2000c101510 */
[----:B------:R-:W-:Y:S05]  /*bdc0*/  @!P0 EXIT ;  /* 0x000000000000894d */ /* 0x000fea0003800000 */
[----:B------:R-:W-:Y:S01]  /*bdd0*/  F2FP.BF16.F32.PACK_AB R55, RZ, R55 ;  /* 0x00000037ff37723e */ /* 0x000fe200000010ff */
[----:B------:R-:W-:-:S05]  /*bde0*/  IMAD.X R13, R5, 0x1, R13, P6 ;  /* 0x00000001050d7824 */ /* 0x000fca00030e060d */
[----:B------:R-:W-:Y:S01]  /*bdf0*/  STG.E.U16 desc[UR16][R12.64], R55 ;  /* 0x000000370c007986 */ /* 0x000fe2000c101510 */
[----:B------:R-:W-:Y:S05]  /*be00*/  EXIT ;  /* 0x000000000000794d */ /* 0x000fea0003800000 */
.L_x_9:
[----:B------:R-:W-:-:S13]  /*be10*/  ISETP.NE.AND P0, PT, R4, RZ, PT ;  /* 0x000000ff0400720c */ /* 0x000fda0003f05270 */
[----:B------:R-:W-:Y:S05]  /*be20*/  @P0 EXIT ;  /* 0x000000000000094d */ /* 0x000fea0003800000 */
[----:B------:R-:W-:-:S13]  /*be30*/  ELECT P0, URZ, PT ;  /* 0x00000000003f782f */ /* 0x000fda0003800000 */
[----:B------:R-:W-:Y:S05]  /*be40*/  @!P0 BRA `(.L_x_242) ;  /* 0x00000008000c8947 */ /* 0x000fea0003800000 */
[----:B------:R-:W-:Y:S02]  /*be50*/  ISETP.GE.AND P0, PT, R2, 0x1, PT ;  /* 0x000000010200780c */ /* 0x000fe40003f06270 */
[----:B------:R-:W-:-:S04]  /*be60*/  SHF.R.S32.HI R3, RZ, 0x1f, R6 ;  /* 0x0000001fff037819 */ /* 0x000fc80000011406 */
[----:B------:R-:W-:-:S07]  /*be70*/  LEA.HI R4, R3, R6, RZ, 0x7 ;  /* 0x0000000603047211 */ /* 0x000fce00078f38ff */
[----:B------:R-:W-:Y:S05]  /*be80*/  @!P0 BRA `(.L_x_242) ;  /* 0x0000000400fc8947 */ /* 0x000fea0003800000 */
[----:B------:R-:W1:Y:S01]  /*be90*/  S2R R3, SR_CTAID.X ;  /* 0x0000000000037919 */ /* 0x000e620000002500 */
[----:B------:R-:W-:Y:S01]  /*bea0*/  LOP3.LUT R5, R4, 0xffffff80, RZ, 0xc0, !PT ;  /* 0xffffff8004057812 */ /* 0x000fe200078ec0ff */
[----:B------:R-:W-:Y:S01]  /*beb0*/  ULDC UR4, c[0x0][0x384] ;  /* 0x0000e10000047ab9 */ /* 0x000fe20000000800 */
[C---:B------:R-:W-:Y:S01]  /*bec0*/  LOP3.LUT P0, RZ, R6.reuse, 0x1f, RZ, 0xc0, !PT ;  /* 0x0000001f06ff7812 */ /* 0x040fe2000780c0ff */
[----:B------:R-:W2:Y:S01]  /*bed0*/  S2R R10, SR_CTAID.Y ;  /* 0x00000000000a7919 */ /* 0x000ea20000002600 */
[----:B------:R-:W-:Y:S01]  /*bee0*/  ULDC UR5, c[0x0][0x388] ;  /* 0x0000e20000057ab9 */ /* 0x000fe20000000800 */
[----:B------:R-:W-:Y:S01]  /*bef0*/  IMAD.IADD R5, R6, 0x1, -R5 ;  /* 0x0000000106057824 */ /* 0x000fe200078e0a05 */
[----:B------:R-:W-:Y:S01]  /*bf00*/  LOP3.LUT R20, R0, 0x2, RZ, 0xfc, !PT ;  /* 0x0000000200147812 */ /* 0x000fe200078efcff */
[----:B------:R-:W-:Y:S01]  /*bf10*/  VIADD R21, R2, 0x1 ;  /* 0x0000000102157836 */ /* 0x000fe20000000000 */
[----:B------:R-:W-:Y:S01]  /*bf20*/  CS2R R6, SRZ ;  /* 0x0000000000067805 */ /* 0x000fe2000001ff00 */
[----:B------:R-:W-:Y:S01]  /*bf30*/  IMAD.MOV.U32 R4, RZ, RZ, RZ ;  /* 0x000000ffff047224 */ /* 0x000fe200078e00ff */
[----:B------:R-:W-:-:S02]  /*bf40*/  ISETP.NE.AND P1, PT, R5, RZ, PT ;  /* 0x000000ff0500720c */ /* 0x000fc40003f25270 */
[----:B------:R-:W-:Y:S02]  /*bf50*/  CS2R R8, SRZ ;  /* 0x0000000000087805 */ /* 0x000fe4000001ff00 */
[----:B------:R-:W-:Y:S01]  /*bf60*/  ISETP.NE.OR P0, PT, R5, RZ, !P0 ;  /* 0x000000ff0500720c */ /* 0x000fe20004705670 */
[----:B------:R-:W-:Y:S02]  /*bf70*/  IMAD.MOV.U32 R5, RZ, RZ, 0x1 ;  /* 0x00000001ff057424 */ /* 0x000fe400078e00ff */
[----:B-1----:R-:W-:-:S04]  /*bf80*/  IMAD.SHL.U32 R16, R3, 0x100, RZ ;  /* 0x0000010003107824 */ /* 0x002fc800078e00ff */
[----:B------:R-:W-:-:S04]  /*bf90*/  IMAD.HI.U32 R3, R16, UR4, RZ ;  /* 0x0000000410037c27 */ /* 0x000fc8000f8e00ff */
[----:B--2---:R-:W-:Y:S01]  /*bfa0*/  IMAD.SHL.U32 R18, R10, 0x40, RZ ;  /* 0x000000400a127824 */ /* 0x004fe200078e00ff */
[----:B------:R-:W-:-:S07]  /*bfb0*/  SHF.R.U32.HI R3, RZ, UR5, R3 ;  /* 0x00000005ff037c19 */ /* 0x000fce0008011603 */
.L_x_246:
[----:B0----5:R-:W0:Y:S01]  /*bfc0*/  S2R R11, SR_CgaCtaId ;  /* 0x00000000000b7919 */ /* 0x021e220000008800 */
[----:B------:R-:W-:-:S04]  /*bfd0*/  MOV R10, 0x400 ;  /* 0x00000400000a7802 */ /* 0x000fc80000000f00 */
[----:B0-----:R-:W-:Y:S02]  /*bfe0*/  LEA R19, R11, R10, 0x18 ;  /* 0x0000000a0b137211 */ /* 0x001fe400078ec0ff */
[----:B------:R-:W-:-:S03]  /*bff0*/  SHF.L.U32 R10, R5, 0x1f, RZ ;  /* 0x0000001f050a7819 */ /* 0x000fc600000006ff */
[----:B------:R-:W-:-:S07]  /*c000*/  IMAD R17, R4, 0x8, R19 ;  /* 0x0000000804117824 */ /* 0x000fce00078e0213 */
.L_x_243:
[----:B0-----:R0:W1:Y:S02]  /*c010*/  SYNCS.PHASECHK.TRANS64.TRYWAIT P2, [R17+URZ+0x32028], R10 ;  /* 0x0320280a110075a7 */ /* 0x001064000804017f */
[----:B-1----:R-:W-:Y:S05]  /*c020*/  @!P2 NANOSLEEP.SYNCS 0x989680 ;  /* 0x009896800000a95d */ /* 0x002fea0003900000 */
[----:B------:R-:W1:Y:S02]  /*c030*/  @!P2 SYNCS.PHASECHK.TRANS64 P2, [R17+URZ+0x32028], R10 ;  /* 0x0320280a1100a5a7 */ /* 0x000e64000804007f */
[----:B-1----:R-:W-:Y:S05]  /*c040*/  @!P2 BRA `(.L_x_243) ;  /* 0xfffffffc00f0a947 */ /* 0x002fea000383ffff */
[----:B0-----:R-:W0:Y:S02]  /*c050*/  @!P1 LDC R10, c[0x0][0x580] ;  /* 0x00016000ff0a9b82 */ /* 0x001e240000000800 */
[----:B0-----:R0:W-:Y:S02]  /*c060*/  @!P1 SYNCS.ARRIVE.TRANS64 RZ, [R17+URZ+0x32000], R10 ;  /* 0x0320000a11ff99a7 */ /* 0x0011e4000800003f */
[----:B0-----:R-:W-:-:S04]  /*c070*/  PRMT R10, R20, 0x9910, RZ ;  /* 0x00009910140a7816 */ /* 0x001fc800000000ff */
[----:B------:R-:W-:-:S13]  /*c080*/  ISETP.NE.AND P2, PT, R10, 0x2, PT ;  /* 0x000000020a00780c */ /* 0x000fda0003f45270 */
[----:B------:R-:W-:Y:S05]  /*c090*/  @P2 BRA `(.L_x_244) ;  /* 0x0000000000042947 */ /* 0x000fea0003800000 */
[----:B------:R-:W-:Y:S01]  /*c0a0*/  BPT.TRAP 0x1 ;  /* 0x000000040000795c */ /* 0x000fe20000300000 */
.L_x_244:
[----:B------:R-:W-:Y:S05]  /*c0b0*/  @P0 BRA `(.L_x_245) ;  /* 0x0000000000040947 */ /* 0x000fea0003800000 */
[----:B------:R-:W-:Y:S01]  /*c0c0*/  BPT.TRAP 0x1 ;  /* 0x000000040000795c */ /* 0x000fe20000300000 */
.L_x_245:
[----:B------:R-:W0:Y:S01]  /*c0d0*/  LDC R13, c[0x0][0x380] ;  /* 0x0000e000ff0d7b82 */ /* 0x000e220000000800 */
[----:B------:R-:W-:Y:S01]  /*c0e0*/  R2UR UR4, R3 ;  /* 0x00000000030472ca */ /* 0x000fe200000e0000 */
[----:B------:R-:W-:Y:S01]  /*c0f0*/  ULDC UR14, c[0x0][0x38c] ;  /* 0x0000e300000e7ab9 */ /* 0x000fe20000000800 */
[----:B------:R-:W-:Y:S01]  /*c100*/  R2UR UR13, R16 ;  /* 0x00000000100d72ca */ /* 0x000fe200000e0000 */
[----:B------:R-:W-:Y:S01]  /*c110*/  UISETP.NE.AND UP0, UPT, UR14, 0x1, UPT ;  /* 0x000000010e00788c */ /* 0x000fe2000bf05270 */
[C---:B------:R-:W-:Y:S01]  /*c120*/  R2UR UR18, R8.reuse ;  /* 0x00000000081272ca */ /* 0x040fe200000e0000 */
[----:B------:R-:W-:Y:S01]  /*c130*/  VIADD R8, R8, 0x1 ;  /* 0x0000000108087836 */ /* 0x000fe20000000000 */
[----:B------:R-:W-:Y:S01]  /*c140*/  ULDC UR24, c[0x0][0x398] ;  /* 0x0000e60000187ab9 */ /* 0x000fe20000000800 */
[----:B------:R-:W1:Y:S01]  /*c150*/  LDC.64 R10, c[0x0][0x3f8] ;  /* 0x0000fe00ff0a7b82 */ /* 0x000e620000000a00 */
[----:B------:R-:W-:Y:S01]  /*c160*/  R2UR UR16, R4 ;  /* 0x00000000041072ca */ /* 0x000fe200000e0000 */
[----:B------:R-:W-:Y:S01]  /*c170*/  ULDC UR12, c[0x0][0x3ec] ;  /* 0x0000fb00000c7ab9 */ /* 0x000fe20000000800 */
[----:B------:R-:W-:Y:S01]  /*c180*/  R2UR UR17, R17 ;  /* 0x00000000111172ca */ /* 0x000fe200000e0000 */
[----:B------:R-:W-:Y:S01]  /*c190*/  VIADD R21, R21, 0xffffffff ;  /* 0xffffffff15157836 */ /* 0x000fe20000000000 */
[----:B------:R-:W-:Y:S01]  /*c1a0*/  ULDC.64 UR28, c[0x0][0x198] ;  /* 0x00006600001c7ab9 */ /* 0x000fe20000000a00 */
[----:B------:R-:W-:Y:S01]  /*c1b0*/  ULDC.64 UR20, c[0x0][0x3f0] ;  /* 0x0000fc0000147ab9 */ /* 0x000fe20000000a00 */
[----:B------:R-:W-:Y:S01]  /*c1c0*/  @UP0 ULDC.64 UR8, c[0x0][0x390] ;  /* 0x0000e40000080ab9 */ /* 0x000fe20000000a00 */
[----:B---34-:R-:W1:Y:S01]  /*c1d0*/  LDC.64 R14, c[0x0][0x3d0] ;  /* 0x0000f400ff0e7b82 */ /* 0x018e620000000a00 */
[----:B------:R-:W-:Y:S01]  /*c1e0*/  ISETP.GT.AND P6, PT, R21, 0x1, PT ;  /* 0x000000011500780c */ /* 0x000fe20003fc4270 */
[----:B------:R-:W-:Y:S01]  /*c1f0*/  USHF.L.U32 UR18, UR18, 0x6, URZ ;  /* 0x0000000612127899 */ /* 0x000fe2000800063f */
[----:B------:R-:W-:Y:S01]  /*c200*/  UMOV UR26, 0x0 ;  /* 0x00000000001a7882 */ /* 0x000fe20000000000 */
[----:B------:R-:W-:-:S04]  /*c210*/  UMOV UR27, 0x10000000 ;  /* 0x10000000001b7882 */ /* 0x000fc80000000000 */
[----:B------:R-:W2:Y:S01]  /*c220*/  LDC R12, c[0x0][0x400] ;  /* 0x00010000ff0c7b82 */ /* 0x000ea20000000800 */
[----:B0-----:R-:W-:Y:S01]  /*c230*/  ISETP.NE.AND P2, PT, R13, 0x1, PT ;  /* 0x000000010d00780c */ /* 0x001fe20003f45270 */
[----:B------:R-:W-:-:S12]  /*c240*/  UIADD3 UR17, UR17, 0x32000, URZ ;  /* 0x0003200011117890 */ /* 0x000fd8000fffe03f */
[----:B------:R-:W-:Y:S01]  /*c250*/  @P2 IMAD.U32 R22, RZ, RZ, UR4 ;  /* 0x00000004ff162e24 */ /* 0x000fe2000f8e00ff */
[----:B------:R-:W-:Y:S01]  /*c260*/  ULDC.64 UR4, c[0x0][0x3c8] ;  /* 0x0000f20000047ab9 */ /* 0x000fe20000000a00 */
[----:B-1----:R-:W-:Y:S02]  /*c270*/  IMAD R11, R7, R14, R11 ;  /* 0x0000000e070b7224 */ /* 0x002fe400078e020b */
[----:B------:R-:W-:Y:S01]  /*c280*/  IMAD R10, R9, UR5, R10 ;  /* 0x00000005090a7c24 */ /* 0x000fe2000f8e020a */
[----:B------:R-:W-:Y:S02]  /*c290*/  @P2 R2UR UR13, R22 ;  /* 0x00000000160d22ca */ /* 0x000fe400000e0000 */
[----:B------:R-:W-:Y:S01]  /*c2a0*/  ISETP.NE.AND P2, PT, R8, UR15, PT ;  /* 0x0000000f08007c0c */ /* 0x000fe2000bf45270 */
[----:B------:R-:W-:Y:S02]  /*c2b0*/  IMAD.U32 R11, R11, 0x20, R10 ;  /* 0x000000200b0b7824 */ /* 0x000fe400078e000a */
[----:B--2---:R-:W-:Y:S01]  /*c2c0*/  IMAD R12, R6, R15, R12 ;  /* 0x0000000f060c7224 */ /* 0x004fe200078e020c */
[----:B------:R-:W-:Y:S01]  /*c2d0*/  SEL R8, R8, RZ, P2 ;  /* 0x000000ff08087207 */ /* 0x000fe20001000000 */
[----:B------:R-:W0:Y:S02]  /*c2e0*/  LDC.64 R14, c[0x0][0x3e0] ;  /* 0x0000f800ff0e7b82 */ /* 0x000e240000000a00 */
[----:B------:R-:W-:-:S04]  /*c2f0*/  IMAD.U32 R11, R12, 0x400, R11 ;  /* 0x000004000c0b7824 */ /* 0x000fc800078e000b */
[----:B------:R-:W-:Y:S01]  /*c300*/  UIMAD.WIDE.U32 UR6, UR13, UR8, URZ ;  /* 0x000000080d0672a5 */ /* 0x000fe2000f8e003f */
[----:B------:R-:W-:Y:S01]  /*c310*/  R2UR UR25, R11 ;  /* 0x000000000b1972ca */ /* 0x000fe200000e0000 */
[----:B------:R-:W-:Y:S01]  /*c320*/  UIADD3 UR6, -UR13, URZ, URZ ;  /* 0x0000003f0d067290 */ /* 0x000fe2000fffe13f */
[----:B------:R-:W-:Y:S01]  /*c330*/  VIADD R11, R6, 0x1 ;  /* 0x00000001060b7836 */ /* 0x000fe20000000000 */
[----:B------:R-:W-:Y:S01]  /*c340*/  UMOV UR5, UR13 ;  /* 0x0000000d00057c82 */ /* 0x000fe20008000000 */
[----:B------:R-:W-:Y:S02]  /*c350*/  @UP0 USHF.R.U32.HI UR5, URZ, UR9, UR7 ;  /* 0x000000093f050299 */ /* 0x000fe40008011607 */
[----:B------:R-:W-:Y:S01]  /*c360*/  UISETP.NE.AND UP0, UPT, UR24, 0x1, UPT ;  /* 0x000000011800788c */ /* 0x000fe2000bf05270 */
[----:B------:R-:W-:Y:S01]  /*c370*/  IMAD R10, R13, UR6, R16 ;  /* 0x000000060d0a7c24 */ /* 0x000fe2000f8e0210 */
[----:B------:R-:W-:Y:S01]  /*c380*/  R2UR UR7, R19 ;  /* 0x00000000130772ca */ /* 0x000fe200000e0000 */
[----:B------:R-:W-:Y:S01]  /*c390*/  VIADD R13, R9, 0x1 ;  /* 0x00000001090d7836 */ /* 0x000fe20000000000 */
[----:B------:R-:W-:Y:S01]  /*c3a0*/  ULDC.64 UR8, c[0x0][0x3c0] ;  /* 0x0000f00000087ab9 */ /* 0x000fe20000000a00 */
[----:B------:R-:W-:Y:S01]  /*c3b0*/  @P2 IMAD.MOV R13, RZ, RZ, R9 ;  /* 0x000000ffff0d2224 */ /* 0x000fe200078e0209 */
[----:B------:R-:W-:Y:S01]  /*c3c0*/  R2UR UR19, R10 ;  /* 0x000000000a1372ca */ /* 0x000fe200000e0000 */
[C---:B------:R-:W-:Y:S01]  /*c3d0*/  IMAD R19, R4.reuse, 0x2000, R19 ;  /* 0x0000200004137824 */ /* 0x040fe200078e0213 */
[----:B------:R-:W-:Y:S01]  /*c3e0*/  UMOV UR22, UR5 ;  /* 0x0000000500167c82 */ /* 0x000fe20008000000 */
[----:B------:R-:W-:Y:S01]  /*c3f0*/  VIADD R10, R7, 0x1 ;  /* 0x00000001070a7836 */ /* 0x000fe20000000000 */
[----:B------:R-:W-:Y:S01]  /*c400*/  UIADD3 UR6, UP1, UR28, 0xf0, URZ ;  /* 0x000000f01c067890 */ /* 0x000fe2000ff3e03f */
[----:B0-----:R-:W-:Y:S01]  /*c410*/  ISETP.NE.AND P3, PT, R13, R14, PT ;  /* 0x0000000e0d00720c */ /* 0x001fe20003f65270 */
[----:B------:R-:W-:Y:S01]  /*c420*/  @UP0 ULDC UR10, c[0x0][0x39c] ;  /* 0x0000e700000a0ab9 */ /* 0x000fe20000000800 */
[----:B------:R-:W-:Y:S01]  /*c430*/  @UP0 ULDC UR30, c[0x0][0x3a0] ;  /* 0x0000e800001e0ab9 */ /* 0x000fe20000000800 */
[----:B------:R-:W-:Y:S01]  /*c440*/  UIMAD.WIDE.U32 UR10, UR5, UR10, URZ ;  /* 0x0000000a050a72a5 */ /* 0x000fe2000f8e003f */
[----:B------:R-:W-:Y:S01]  /*c450*/  R2UR UR23, R19 ;  /* 0x00000000131772ca */ /* 0x000fe200000e0000 */
[----:B------:R-:W-:Y:S01]  /*c460*/  ULEA UR16, UR16, UR7, 0xf ;  /* 0x0000000710107291 */ /* 0x000fe2000f8e783f */
[----:B------:R-:W-:Y:S01]  /*c470*/  VIADD R4, R4, 0x1 ;  /* 0x0000000104047836 */ /* 0x000fe20000000000 */
[----:B------:R-:W-:-:S02]  /*c480*/  @UP0 USHF.R.U32.HI UR22, URZ, UR30, UR11 ;  /* 0x0000001e3f160299 */ /* 0x000fc4000801160b */
[----:B------:R-:W-:Y:S01]  /*c490*/  UIMAD UR19, UR19, UR8, UR12 ;  /* 0x00000008131372a4 */ /* 0x000fe2000f8e020c */
[----:B------:R-:W-:Y:S01]  /*c4a0*/  R2UR UR12, R9 ;  /* 0x00000000090c72ca */ /* 0x000fe200000e0000 */
[----:B------:R-:W-:Y:S01]  /*c4b0*/  UIADD3 UR7, -UR5, URZ, URZ ;  /* 0x0000003f05077290 */ /* 0x000fe2000fffe13f */
[----:B------:R-:W-:Y:S01]  /*c4c0*/  R2UR UR10, R18 ;  /* 0x00000000120a72ca */ /* 0x000fe200000e0000 */
[----:B------:R-:W-:Y:S01]  /*c4d0*/  UIADD3 UR8, -UR22, URZ, URZ ;  /* 0x0000003f16087290 */ /* 0x000fe2000fffe13f */
[----:B------:R-:W-:Y:S01]  /*c4e0*/  @P3 IMAD.MOV R10, RZ, RZ, R7 ;  /* 0x000000ffff0a3224 */ /* 0x000fe200078e0207 */
[----:B------:R-:W-:Y:S01]  /*c4f0*/  UIMAD UR7, UR14, UR7, UR13 ;  /* 0x000000070e0772a4 */ /* 0x000fe2000f8e020d */
[----:B------:R-:W-:Y:S01]  /*c500*/  R2UR UR13, R7 ;  /* 0x00000000070d72ca */ /* 0x000fe200000e0000 */
[----:B------:R-:W-:Y:S01]  /*c510*/  UIMAD UR5, UR24, UR8, UR5 ;  /* 0x00000008180572a4 */ /* 0x000fe2000f8e0205 */
[----:B------:R-:W-:Y:S01]  /*c520*/  R2UR UR14, R6 ;  /* 0x00000000060e72ca */ /* 0x000fe200000e0000 */
[----:B------:R-:W-:Y:S01]  /*c530*/  UIADD3 UR28, UP2, UR28, 0x270, URZ ;  /* 0x000002701c1c7890 */ /* 0x000fe2000ff5e03f */
[----:B------:R-:W-:Y:S01]  /*c540*/  ISETP.NE.AND P4, PT, R10, R15, PT ;  /* 0x0000000f0a00720c */ /* 0x000fe20003f85270 */
[----:B------:R-:W-:Y:S01]  /*c550*/  UIMAD UR20, UR7, UR9, UR20 ;  /* 0x00000009071472a4 */ /* 0x000fe2000f8e0214 */
[C---:B------:R-:W-:Y:S01]  /*c560*/  ISETP.NE.AND P5, PT, R4.reuse, 0x5, PT ;  /* 0x000000050400780c */ /* 0x040fe20003fa5270 */
[----:B------:R-:W-:Y:S01]  /*c570*/  UIMAD UR21, UR5, UR4, UR21 ;  /* 0x00000004051572a4 */ /* 0x000fe2000f8e0215 */
[----:B------:R-:W-:Y:S01]  /*c580*/  SEL R9, R13, RZ, P3 ;  /* 0x000000ff0d097207 */ /* 0x000fe20001800000 */
[----:B------:R-:W-:Y:S01]  /*c590*/  UIADD3.X UR7, URZ, UR29, URZ, UP1, !UPT ;  /* 0x0000001d3f077290 */ /* 0x000fe20008ffe43f */
[----:B------:R-:W-:Y:S01]  /*c5a0*/  SEL R12, RZ, 0x1, P5 ;  /* 0x00000001ff0c7807 */ /* 0x000fe20002800000 */
[----:B------:R-:W-:Y:S01]  /*c5b0*/  UPRMT UR4, UR25, 0x5410, URZ ;  /* 0x0000541019047896 */ /* 0x000fe2000800003f */
[----:B------:R-:W-:Y:S01]  /*c5c0*/  SEL R4, R4, RZ, P5 ;  /* 0x000000ff04047207 */ /* 0x000fe20002800000 */
[----:B------:R-:W-:Y:S01]  /*c5d0*/  UIADD3 UR8, UR23, 0x28000, URZ ;  /* 0x0002800017087890 */ /* 0x000fe2000fffe03f */
[----:B------:R-:W-:Y:S01]  /*c5e0*/  LOP3.LUT R5, R5, R12, RZ, 0x3c, !PT ;  /* 0x0000000c05057212 */ /* 0x000fe200078e3cff */
[----:B------:R-:W-:Y:S01]  /*c5f0*/  UIADD3.X UR29, URZ, UR29, URZ, UP2, !UPT ;  /* 0x0000001d3f1d7290 */ /* 0x000fe200097fe43f */
[----:B------:R-:W-:Y:S01]  /*c600*/  SEL R7, R10, RZ, P4 ;  /* 0x000000ff0a077207 */ /* 0x000fe20002000000 */
[----:B------:R-:W-:Y:S01]  /*c610*/  UMOV UR9, UR17 ;  /* 0x0000001100097c82 */ /* 0x000fe20008000000 */
[----:B------:R-:W-:Y:S01]  /*c620*/  UMOV UR11, UR18 ;  /* 0x00000012000b7c82 */ /* 0x000fe20008000000 */
[----:B------:R-:W-:Y:S01]  /*c630*/  @P4 IMAD.MOV R11, RZ, RZ, R6 ;  /* 0x000000ffff0b4224 */ /* 0x000fe200078e0206 */
[----:B------:R1:W-:Y:S03]  /*c640*/  UTMALDG.5D.IM2COL [UR16], [UR6], UR4 ;  /* 0x00000010060073b4 */ /* 0x0003e60008060004 */
[----:B------:R-:W-:Y:S01]  /*c650*/  IMAD.MOV.U32 R6, RZ, RZ, R11 ;  /* 0x000000ffff067224 */ /* 0x000fe200078e000b */
[----:B------:R1:W-:Y:S02]  /*c660*/  UTMALDG.5D [UR8], [UR28], desc[UR26] ;  /* 0x00001a081c0075b4 */ /* 0x0003e40008021000 */
[----:B-1----:R-:W-:Y:S05]  /*c670*/  @P6 BRA `(.L_x_246) ;  /* 0xfffffff800506947 */ /* 0x002fea000383ffff */
.L_x_242:
[----:B------:R-:W-:Y:S01]  /*c680*/  ISETP.GE.U32.AND P2, PT, R2, 0x5, PT ;  /* 0x000000050200780c */ /* 0x000fe20003f46070 */
[----:B------:R-:W-:Y:S05]  /*c690*/  WARPSYNC.ALL ;  /* 0x0000000000007948 */ /* 0x000fea0003800000 */
[----:B------:R-:W-:-:S07]  /*c6a0*/  ELECT P1, URZ, PT ;  /* 0x00000000003f782f */ /* 0x000fce0003820000 */
[----:B------:R-:W-:-:S05]  /*c6b0*/  @P2 IMAD.WIDE.U32 R4, R2, -0x33333333, RZ ;  /* 0xcccccccd02042825 */ /* 0x000fca00078e00ff */
[----:B------:R-:W-:-:S04]  /*c6c0*/  @P2 SHF.R.U32.HI R3, RZ, 0x2, R5 ;  /* 0x00000002ff032819 */ /* 0x000fc80000011605 */
[----:B------:R-:W-:-:S04]  /*c6d0*/  @P2 LOP3.LUT R3, R3, 0x1, RZ, 0xc0, !PT ;  /* 0x0000000103032812 */ /* 0x000fc800078ec0ff */
[----:B------:R-:W-:Y:S01]  /*c6e0*/  @P2 ISETP.NE.U32.AND P0, PT, R3, 0x1, PT ;  /* 0x000000010300280c */ /* 0x000fe20003f05070 */
[----:B------:R-:W-:-:S12]  /*c6f0*/  @!P1 EXIT ;  /* 0x000000000000994d */ /* 0x000fd80003800000 */
[----:B------:R-:W-:Y:S02]  /*c700*/  LOP3.LUT R0, R0, 0x2, RZ, 0xfc, !PT ;  /* 0x0000000200007812 */ /* 0x000fe400078efcff */
[----:B------:R-:W-:Y:S02]  /*c710*/  @P2 ISETP.NE.U32.AND.EX P0, PT, RZ, RZ, PT, P0 ;  /* 0x000000ffff00220c */ /* 0x000fe40003f05100 */
[----:B------:R-:W-:Y:S01]  /*c720*/  ISETP.NE.AND P1, PT, R0, 0x3, PT ;  /* 0x000000030000780c */ /* 0x000fe20003f25270 */
[----:B------:R-:W-:Y:S01]  /*c730*/  IMAD.MOV.U32 R0, RZ, RZ, 0x1 ;  /* 0x00000001ff007424 */ /* 0x000fe200078e00ff */
[----:B------:R-:W-:-:S11]  /*c740*/  @P2 SEL R0, RZ, 0x1, !P0 ;  /* 0x00000001ff002807 */ /* 0x000fd60004000000 */
[----:B------:R-:W-:Y:S05]  /*c750*/  @!P1 BRA `(.L_x_247) ;  /* 0x0000000000049947 */ /* 0x000fea0003800000 */
[----:B------:R-:W-:Y:S01]  /*c760*/  BPT.TRAP 0x1 ;  /* 0x000000040000795c */ /* 0x000fe20000300000 */
.L_x_247:
[----:B------:R-:W1:Y:S01]  /*c770*/  S2R R6, SR_CgaCtaId ;  /* 0x0000000000067919 */ /* 0x000e620000008800 */
[----:B------:R-:W-:Y:S01]  /*c780*/  IMAD.WIDE.U32 R4, R2, -0x33333333, RZ ;  /* 0xcccccccd02047825 */ /* 0x000fe200078e00ff */
[----:B------:R-:W-:-:S04]  /*c790*/  MOV R3, 0x400 ;  /* 0x0000040000037802 */ /* 0x000fc80000000f00 */
[----:B------:R-:W-:-:S05]  /*c7a0*/  SHF.R.U32.HI R5, RZ, 0x2, R5 ;  /* 0x00000002ff057819 */ /* 0x000fca0000011605 */
[----:B------:R-:W-:Y:S01]  /*c7b0*/  IMAD R2, R5, -0x5, R2 ;  /* 0xfffffffb05027824 */ /* 0x000fe200078e0202 */
[----:B------:R-:W-:Y:S02]  /*c7c0*/  SHF.L.U32 R5, R0, 0x1f, RZ ;  /* 0x0000001f00057819 */ /* 0x000fe400000006ff */
[----:B-1----:R-:W-:-:S05]  /*c7d0*/  LEA R3, R6, R3, 0x18 ;  /* 0x0000000306037211 */ /* 0x002fca00078ec0ff */
[----:B------:R-:W-:-:S04]  /*c7e0*/  VIADD R3, R3, 0x32028 ;  /* 0x0003202803037836 */ /* 0x000fc80000000000 */
[----:B------:R-:W-:-:S07]  /*c7f0*/  IMAD R4, R2, 0x8, R3 ;  /* 0x0000000802047824 */ /* 0x000fce00078e0203 */
.L_x_248:
[----:B-1----:R1:W2:Y:S02]  /*c800*/  SYNCS.PHASECHK.TRANS64.TRYWAIT P0, [R4+URZ], R5 ;  /* 0x00000005040075a7 */ /* 0x0022a4000800017f */
[----:B--2---:R-:W-:Y:S05]  /*c810*/  @!P0 NANOSLEEP.SYNCS 0x989680 ;  /* 0x009896800000895d */ /* 0x004fea0003900000 */
[----:B------:R-:W2:Y:S02]  /*c820*/  @!P0 SYNCS.PHASECHK.TRANS64 P0, [R4+URZ], R5 ;  /* 0x00000005040085a7 */ /* 0x000ea4000800007f */
[----:B--2---:R-:W-:Y:S05]  /*c830*/  @!P0 BRA `(.L_x_248) ;  /* 0xfffffffc00f08947 */ /* 0x004fea000383ffff */
[----:B------:R-:W-:-:S05]  /*c840*/  VIADD R2, R2, 0x1 ;  /* 0x0000000102027836 */ /* 0x000fca0000000000 */
[----:B------:R-:W-:-:S04]  /*c850*/  ISETP.NE.AND P0, PT, R2, 0x5, PT ;  /* 0x000000050200780c */ /* 0x000fc80003f05270 */
[----:B-1----:R-:W-:Y:S02]  /*c860*/  SEL R5, RZ, 0x1, P0 ;  /* 0x00000001ff057807 */ /* 0x002fe40000000000 */
[----:B------:R-:W-:Y:S02]  /*c870*/  SEL R2, R2, RZ, P0 ;  /* 0x000000ff02027207 */ /* 0x000fe40000000000 */
[----:B------:R-:W-:-:S03]  /*c880*/  LOP3.LUT R7, R0, R5, RZ, 0x3c, !PT ;  /* 0x0000000500077212 */ /* 0x000fc600078e3cff */
[----:B------:R-:W-:Y:S01]  /*c890*/  IMAD R0, R2, 0x8, R3 ;  /* 0x0000000802007824 */ /* 0x000fe200078e0203 */
[----:B------:R-:W-:-:S07]  /*c8a0*/  SHF.L.U32 R5, R7, 0x1f, RZ ;  /* 0x0000001f07057819 */ /* 0x000fce00000006ff */
.L_x_249:
        /* <DEDUP_REMOVED lines=11> */
.L_x_250:
        /* <DEDUP_REMOVED lines=11> */
.L_x_251:
        /* <DEDUP_REMOVED lines=11> */
.L_x_252:
[----:B-1----:R1:W2:Y:S02]  /*cac0*/  SYNCS.PHASECHK.TRANS64.TRYWAIT P0, [R2+URZ], R3 ;  /* 0x00000003020075a7 */ /* 0x0022a4000800017f */
[----:B--2---:R-:W-:Y:S05]  /*cad0*/  @!P0 NANOSLEEP.SYNCS 0x989680 ;  /* 0x009896800000895d */ /* 0x004fea0003900000 */
[----:B------:R-:W2:Y:S02]  /*cae0*/  @!P0 SYNCS.PHASECHK.TRANS64 P0, [R2+URZ], R3 ;  /* 0x00000003020085a7 */ /* 0x000ea4000800007f */
[----:B--2---:R-:W-:Y:S05]  /*caf0*/  @P0 EXIT ;  /* 0x000000000000094d */ /* 0x004fea0003800000 */
[----:B------:R-:W-:Y:S05]  /*cb00*/  BRA `(.L_x_252) ;  /* 0xfffffffc00ec7947 */ /* 0x000fea000383ffff */
.L_x_253:
[----:B------:R-:W-:-:S00]  /*cb10*/  BRA `(.L_x_253) ;  /* 0xfffffffc00fc7947 */ /* 0x000fc0000383ffff */
[----:B------:R-:W-:-:S00]  /*cb20*/  NOP ;  /* 0x0000000000007918 */ /* 0x000fc00000000000 */
        /* <DEDUP_REMOVED lines=13> */
.L_x_254:


//--------------------- .nv.shared._ZN7cutlass13device_kernelINS_4conv6kernel13ConvUniversalINS1_16ConvProblemShapeILNS1_8OperatorE1ELi3EEENS1_10collective14CollectiveConvINS1_46MainloopSm90TmaGmmaWarpSpecializedImplicitGemmILS5_1ELi5ELi3EN4cute5tupleIJNSA_1CILi1EEESD_SD_EEENS1_36KernelImplicitTmaWarpSpecializedSm90ELi1EEENSB_IJNSC_ILi256EEENSC_ILi64EEENSB_IJSI_EEEEEENS_10bfloat16_tESL_NSA_8TiledMMAINSA_8MMA_AtomIJNSA_4SM904GMMA27MMA_64x64x16_F32BF16BF16_SSILNSP_5MajorE0ELSR_1ELNSP_7ScaleInE1ELSS_1EEEEEENSA_6LayoutISE_NSB_IJNSC_ILi0EEESW_SW_EEEEENSB_IJNSA_10UnderscoreESZ_SZ_EEEEENS7_6detail26Sm90ImplicitGemmTileTraitsINSA_20SM90_TMA_LOAD_IM2COLENSA_14ComposedLayoutINSA_7SwizzleILi3ELi4ELi3EEENSA_18smem_ptr_flag_bitsILi16EEENSV_INSB_IJNSB_IJNSC_ILi8EEENSC_ILi32EEEEEENSB_IJSI_SD_EEENSB_IJSD_NSC_ILi5EEEEEEEEENSB_IJNSB_IJSI_NSC_ILi512EEEEEENSB_IJSD_SW_EEENSB_IJSW_NSC_ILi16384EEEEEEEEEEEEEvEENS13_INSA_13SM90_TMA_LOADENS15_IS17_S19_NSV_INSB_IJS1D_NSB_IJS1A_S1A_EEES1F_EEENSB_IJS1J_S1I_NSB_IJSW_NSC_ILi4096EEEEEEEEEEEEEvEEEENS_8epilogue10collective6detail29Sm90TmaWarpSpecializedAdapterINS21_15DefaultEpilogueISL_NSB_IJNSB_IJllllEEESD_SW_EEES26_NS20_6thread17LinearCombinationISL_Li1EffLNS27_9ScaleType4KindE0ELNS_15FloatRoundStyleE2ESL_EENS_4gemm15EpilogueDefaultEEEEEvvEEEEvNT_6ParamsE --------------------------
	.section	.nv.shared._ZN7cutlass13device_kernelINS_4conv6kernel13ConvUniversalINS1_16ConvProblemShapeILNS1_8OperatorE1ELi3EEENS1_10collective14CollectiveConvINS1_46MainloopSm90TmaGmmaWarpSpecializedImplicitGemmILS5_1ELi5ELi3EN4cute5tupleIJNSA_1CILi1EEESD_SD_EEENS1_36KernelImplicitTmaWarpSpecializedSm90ELi1EEENSB_IJNSC_ILi256EEENSC_ILi64EEENSB_IJSI_EEEEEENS_10bfloat16_tESL_NSA_8TiledMMAINSA_8MMA_AtomIJNSA_4SM904GMMA27MMA_64x64x16_F32BF16BF16_SSILNSP_5MajorE0ELSR_1ELNSP_7ScaleInE1ELSS_1EEEEEENSA_6LayoutISE_NSB_IJNSC_ILi0EEESW_SW_EEEEENSB_IJNSA_10UnderscoreESZ_SZ_EEEEENS7_6detail26Sm90ImplicitGemmTileTraitsINSA_20SM90_TMA_LOAD_IM2COLENSA_14ComposedLayoutINSA_7SwizzleILi3ELi4ELi3EEENSA_18smem_ptr_flag_bitsILi16EEENSV_INSB_IJNSB_IJNSC_ILi8EEENSC_ILi32EEEEEENSB_IJSI_SD_EEENSB_IJSD_NSC_ILi5EEEEEEEEENSB_IJNSB_IJSI_NSC_ILi512EEEEEENSB_IJSD_SW_EEENSB_IJSW_NSC_ILi16384EEEEEEEEEEEEEvEENS13_INSA_13SM90_TMA_LOADENS15_IS17_S19_NSV_INSB_IJS1D_NSB_IJS1A_S1A_EEES1F_EEENSB_IJS1J_S1I_NSB_IJSW_NSC_ILi4096EEEEEEEEEEEEEvEEEENS_8epilogue10collective6detail29Sm90TmaWarpSpecializedAdapterINS21_15DefaultEpilogueISL_NSB_IJNSB_IJllllEEESD_SW_EEES26_NS20_6thread17LinearCombinationISL_Li1EffLNS27_9ScaleType4KindE0ELNS_15FloatRoundStyleE2ESL_EENS_4gemm15EpilogueDefaultEEEEEvvEEEEvNT_6ParamsE,"aw",@nobits
	.sectionflags	@""
	.align	16
	.zero		1024


//--------------------- .nv.shared.reserved.0     --------------------------
	.section	.nv.shared.reserved.0,"aw",@nobits
	.weak		__nv_reservedSMEM_offset_0_alias
	.size		__nv_reservedSMEM_offset_0_alias, 0, 0
	.other		__nv_reservedSMEM_offset_0_alias,@"STO_CUDA_RESERVED_SHARED STV_DEFAULT"
__nv_reservedSMEM_offset_0_alias:
	.zero		0


//--------------------- .nv.global                --------------------------
	.section	.nv.global,"aw",@nobits
.nv.global:
	.type		_ZN39_INTERNAL_b1c3bb31_4_k_cu_0b02ffc0_30304cute1_E,@object
	.size		_ZN39_INTERNAL_b1c3bb31_4_k_cu_0b02ffc0_30304cute1_E,(_ZN39_INTERNAL_b1c3bb31_4_k_cu_0b02ffc0_30304cuda3std3__45__cpo6cbeginE - _ZN39_INTERNAL_b1c3bb31_4_k_cu_0b02ffc0_30304cute1_E)
_ZN39_INTERNAL_b1c3bb31_4_k_cu_0b02ffc0_30304cute1_E:
	.zero		1
	.type		_ZN39_INTERNAL_b1c3bb31_4_k_cu_0b02ffc0_30304cuda3std3__45__cpo6cbeginE,@object
	.size		_ZN39_INTERNAL_b1c3bb31_4_k_cu_0b02ffc0_30304cuda3std3__45__cpo6cbeginE,(_ZN39_INTERNAL_b1c3bb31_4_k_cu_0b02ffc0_30304cuda3std3__48in_placeE - _ZN39_INTERNAL_b1c3bb31_4_k_cu_0b02ffc0_30304cuda3std3__45__cpo6cbeginE)
_ZN39_INTERNAL_b1c3bb31_4_k_cu_0b02ffc0_30304cuda3std3__45__cpo6cbeginE:
	.zero		1
	.type		_ZN39_INTERNAL_b1c3bb31_4_k_cu_0b02ffc0_30304cuda3std3__48in_placeE,@object
	.size		_ZN39_INTERNAL_b1c3bb31_4_k_cu_0b02ffc0_30304cuda3std3__48in_placeE,(_ZN39_INTERNAL_b1c3bb31_4_k_cu_0b02ffc0_30304cuda3std6ranges3__45__cpo9iter_moveE - _ZN39_INTERNAL_b1c3bb31_4_k_cu_0b02ffc0_30304cuda3std3__48in_placeE)
_ZN39_INTERNAL_b1c3bb31_4_k_cu_0b02ffc0_30304cuda3std3__48in_placeE:
	.zero		1
	.type		_ZN39_INTERNAL_b1c3bb31_4_k_cu_0b02ffc0_30304cuda3std6ranges3__45__cpo9iter_moveE,@object
	.size		_ZN39_INTERNAL_b1c3bb31_4_k_cu_0b02ffc0_30304cuda3std6ranges3__45__cpo9iter_moveE,(_ZN39_INTERNAL_b1c3bb31_4_k_cu_0b02ffc0_30304cuda3std3__45__cpo5beginE - _ZN39_INTERNAL_b1c3bb31_4_k_cu_0b02ffc0_30304cuda3std6ranges3__45__cpo9iter_moveE)
_ZN39_INTERNAL_b1c3bb31_4_k_cu_0b02ffc0_30304cuda3std6ranges3__45__cpo9iter_moveE:
	.zero		1
	.type		_ZN39_INTERNAL_b1c3bb31_4_k_cu_0b02ffc0_30304cuda3std3__45__cpo5beginE,@object
	.size		_ZN39_INTERNAL_b1c3bb31_4_k_cu_0b02ffc0_30304cuda3std3__45__cpo5beginE,(_ZN39_INTERNAL_b1c3bb31_4_k_cu_0b02ffc0_30304cuda3std3__441_GLOBAL__N__b1c3bb31_4_k_cu_0b02ffc0_30306ignoreE - _ZN39_INTERNAL_b1c3bb31_4_k_cu_0b02ffc0_30304cuda3std3__45__cpo5beginE)
_ZN39_INTERNAL_b1c3bb31_4_k_cu_0b02ffc0_30304cuda3std3__45__cpo5beginE:
	.zero		1
	.type		_ZN39_INTERNAL_b1c3bb31_4_k_cu_0b02ffc0_30304cuda3std3__441_GLOBAL__N__b1c3bb31_4_k_cu_0b02ffc0_30306ignoreE,@object
	.size		_ZN39_INTERNAL_b1c3bb31_4_k_cu_0b02ffc0_30304cuda3std3__441_GLOBAL__N__b1c3bb31_4_k_cu_0b02ffc0_30306ignoreE,(_ZN39_INTERNAL_b1c3bb31_4_k_cu_0b02ffc0_30304cute7productE - _ZN39_INTERNAL_b1c3bb31_4_k_cu_0b02ffc0_30304cuda3std3__441_GLOBAL__N__b1c3bb31_4_k_cu_0b02ffc0_30306ignoreE)
_ZN39_INTERNAL_b1c3bb31_4_k_cu_0b02ffc0_30304cuda3std3__441_GLOBAL__N__b1c3bb31_4_k_cu_0b02ffc0_30306ignoreE:
	.zero		1
	.type		_ZN39_INTERNAL_b1c3bb31_4_k_cu_0b02ffc0_30304cute7productE,@object
	.size		_ZN39_INTERNAL_b1c3bb31_4_k_cu_0b02ffc0_30304cute7productE,(_ZN39_INTERNAL_b1c3bb31_4_k_cu_0b02ffc0_30304cuda3std3__45__cpo3endE - _ZN39_INTERNAL_b1c3bb31_4_k_cu_0b02ffc0_30304cute7productE)
_ZN39_INTERNAL_b1c3bb31_4_k_cu_0b02ffc0_30304cute7productE:
	.zero		1
	.type		_ZN39_INTERNAL_b1c3bb31_4_k_cu_0b02ffc0_30304cuda3std3__45__cpo3endE,@object
	.size		_ZN39_INTERNAL_b1c3bb31_4_k_cu_0b02ffc0_30304cuda3std3__45__cpo3endE,(_ZN39_INTERNAL_b1c3bb31_4_k_cu_0b02ffc0_30304cuda3std3__419piecewise_constructE - _ZN39_INTERNAL_b1c3bb31_4_k_cu_0b02ffc0_30304cuda3std3__45__cpo3endE)
_ZN39_INTERNAL_b1c3bb31_4_k_cu_0b02ffc0_30304cuda3std3__45__cpo3endE:
	.zero		1
	.type		_ZN39_INTERNAL_b1c3bb31_4_k_cu_0b02ffc0_30304cuda3std3__419piecewise_constructE,@object
	.size		_ZN39_INTERNAL_b1c3bb31_4_k_cu_0b02ffc0_30304cuda3std3__419piecewise_constructE,(_ZN39_INTERNAL_b1c3bb31_4_k_cu_0b02ffc0_30304cuda3std3__45__cpo4cendE - _ZN39_INTERNAL_b1c3bb31_4_k_cu_0b02ffc0_30304cuda3std3__419piecewise_constructE)
_ZN39_INTERNAL_b1c3bb31_4_k_cu_0b02ffc0_30304cuda3std3__419piecewise_constructE:
	.zero		1
	.type		_ZN39_INTERNAL_b1c3bb31_4_k_cu_0b02ffc0_30304cuda3std3__45__cpo4cendE,@object
	.size		_ZN39_INTERNAL_b1c3bb31_4_k_cu_0b02ffc0_30304cuda3std3__45__cpo4cendE,(_ZN39_INTERNAL_b1c3bb31_4_k_cu_0b02ffc0_30304cuda3std6ranges3__45__cpo4swapE - _ZN39_INTERNAL_b1c3bb31_4_k_cu_0b02ffc0_30304cuda3std3__45__cpo4cendE)
_ZN39_INTERNAL_b1c3bb31_4_k_cu_0b02ffc0_30304cuda3std3__45__cpo4cendE:
	.zero		1
	.type		_ZN39_INTERNAL_b1c3bb31_4_k_cu_0b02ffc0_30304cuda3std6ranges3__45__cpo4swapE,@object
	.size		_ZN39_INTERNAL_b1c3bb31_4_k_cu_0b02ffc0_30304cuda3std6ranges3__45__cpo4swapE,(.L_7 - _ZN39_INTERNAL_b1c3bb31_4_k_cu_0b02ffc0_30304cuda3std6ranges3__45__cpo4swapE)
_ZN39_INTERNAL_b1c3bb31_4_k_cu_0b02ffc0_30304cuda3std6ranges3__45__cpo4swapE:
	.zero		1
.L_7:


//--------------------- .nv.constant0._ZN7cutlass13device_kernelINS_4conv6kernel13ConvUniversalINS1_16ConvProblemShapeILNS1_8OperatorE1ELi3EEENS1_10collective14CollectiveConvINS1_46MainloopSm90TmaGmmaWarpSpecializedImplicitGemmILS5_1ELi5ELi3EN4cute5tupleIJNSA_1CILi1EEESD_SD_EEENS1_36KernelImplicitTmaWarpSpecializedSm90ELi1EEENSB_IJNSC_ILi256EEENSC_ILi64EEENSB_IJSI_EEEEEENS_10bfloat16_tESL_NSA_8TiledMMAINSA_8MMA_AtomIJNSA_4SM904GMMA27MMA_64x64x16_F32BF16BF16_SSILNSP_5MajorE0ELSR_1ELNSP_7ScaleInE1ELSS_1EEEEEENSA_6LayoutISE_NSB_IJNSC_ILi0EEESW_SW_EEEEENSB_IJNSA_10UnderscoreESZ_SZ_EEEEENS7_6detail26Sm90ImplicitGemmTileTraitsINSA_20SM90_TMA_LOAD_IM2COLENSA_14ComposedLayoutINSA_7SwizzleILi3ELi4ELi3EEENSA_18smem_ptr_flag_bitsILi16EEENSV_INSB_IJNSB_IJNSC_ILi8EEENSC_ILi32EEEEEENSB_IJSI_SD_EEENSB_IJSD_NSC_ILi5EEEEEEEEENSB_IJNSB_IJSI_NSC_ILi512EEEEEENSB_IJSD_SW_EEENSB_IJSW_NSC_ILi16384EEEEEEEEEEEEEvEENS13_INSA_13SM90_TMA_LOADENS15_IS17_S19_NSV_INSB_IJS1D_NSB_IJS1A_S1A_EEES1F_EEENSB_IJS1J_S1I_NSB_IJSW_NSC_ILi4096EEEEEEEEEEEEEvEEEENS_8epilogue10collective6detail29Sm90TmaWarpSpecializedAdapterINS21_15DefaultEpilogueISL_NSB_IJNSB_IJllllEEESD_SW_EEES26_NS20_6thread17LinearCombinationISL_Li1EffLNS27_9ScaleType4KindE0ELNS_15FloatRoundStyleE2ESL_EENS_4gemm15EpilogueDefaultEEEEEvvEEEEvNT_6ParamsE --------------------------
	.section	.nv.constant0._ZN7cutlass13device_kernelINS_4conv6kernel13ConvUniversalINS1_16ConvProblemShapeILNS1_8OperatorE1ELi3EEENS1_10collective14CollectiveConvINS1_46MainloopSm90TmaGmmaWarpSpecializedImplicitGemmILS5_1ELi5ELi3EN4cute5tupleIJNSA_1CILi1EEESD_SD_EEENS1_36KernelImplicitTmaWarpSpecializedSm90ELi1EEENSB_IJNSC_ILi256EEENSC_ILi64EEENSB_IJSI_EEEEEENS_10bfloat16_tESL_NSA_8TiledMMAINSA_8MMA_AtomIJNSA_4SM904GMMA27MMA_64x64x16_F32BF16BF16_SSILNSP_5MajorE0ELSR_1ELNSP_7ScaleInE1ELSS_1EEEEEENSA_6LayoutISE_NSB_IJNSC_ILi0EEESW_SW_EEEEENSB_IJNSA_10UnderscoreESZ_SZ_EEEEENS7_6detail26Sm90ImplicitGemmTileTraitsINSA_20SM90_TMA_LOAD_IM2COLENSA_14ComposedLayoutINSA_7SwizzleILi3ELi4ELi3EEENSA_18smem_ptr_flag_bitsILi16EEENSV_INSB_IJNSB_IJNSC_ILi8EEENSC_ILi32EEEEEENSB_IJSI_SD_EEENSB_IJSD_NSC_ILi5EEEEEEEEENSB_IJNSB_IJSI_NSC_ILi512EEEEEENSB_IJSD_SW_EEENSB_IJSW_NSC_ILi16384EEEEEEEEEEEEEvEENS13_INSA_13SM90_TMA_LOADENS15_IS17_S19_NSV_INSB_IJS1D_NSB_IJS1A_S1A_EEES1F_EEENSB_IJS1J_S1I_NSB_IJSW_NSC_ILi4096EEEEEEEEEEEEEvEEEENS_8epilogue10collective6detail29Sm90TmaWarpSpecializedAdapterINS21_15DefaultEpilogueISL_NSB_IJNSB_IJllllEEESD_SW_EEES26_NS20_6thread17LinearCombinationISL_Li1EffLNS27_9ScaleType4KindE0ELNS_15FloatRoundStyleE2ESL_EENS_4gemm15EpilogueDefaultEEEEEvvEEEEvNT_6ParamsE,"a",@progbits
	.sectionflags	@""
	.align	4
.nv.constant0._ZN7cutlass13device_kernelINS_4conv6kernel13ConvUniversalINS1_16ConvProblemShapeILNS1_8OperatorE1ELi3EEENS1_10collective14CollectiveConvINS1_46MainloopSm90TmaGmmaWarpSpecializedImplicitGemmILS5_1ELi5ELi3EN4cute5tupleIJNSA_1CILi1EEESD_SD_EEENS1_36KernelImplicitTmaWarpSpecializedSm90ELi1EEENSB_IJNSC_ILi256EEENSC_ILi64EEENSB_IJSI_EEEEEENS_10bfloat16_tESL_NSA_8TiledMMAINSA_8MMA_AtomIJNSA_4SM904GMMA27MMA_64x64x16_F32BF16BF16_SSILNSP_5MajorE0ELSR_1ELNSP_7ScaleInE1ELSS_1EEEEEENSA_6LayoutISE_NSB_IJNSC_ILi0EEESW_SW_EEEEENSB_IJNSA_10UnderscoreESZ_SZ_EEEEENS7_6detail26Sm90ImplicitGemmTileTraitsINSA_20SM90_TMA_LOAD_IM2COLENSA_14ComposedLayoutINSA_7SwizzleILi3ELi4ELi3EEENSA_18smem_ptr_flag_bitsILi16EEENSV_INSB_IJNSB_IJNSC_ILi8EEENSC_ILi32EEEEEENSB_IJSI_SD_EEENSB_IJSD_NSC_ILi5EEEEEEEEENSB_IJNSB_IJSI_NSC_ILi512EEEEEENSB_IJSD_SW_EEENSB_IJSW_NSC_ILi16384EEEEEEEEEEEEEvEENS13_INSA_13SM90_TMA_LOADENS15_IS17_S19_NSV_INSB_IJS1D_NSB_IJS1A_S1A_EEES1F_EEENSB_IJS1J_S1I_NSB_IJSW_NSC_ILi4096EEEEEEEEEEEEEvEEEENS_8epilogue10collective6detail29Sm90TmaWarpSpecializedAdapterINS21_15DefaultEpilogueISL_NSB_IJNSB_IJllllEEESD_SW_EEES26_NS20_6thread17LinearCombinationISL_Li1EffLNS27_9ScaleType4KindE0ELNS_15FloatRoundStyleE2ESL_EENS_4gemm15EpilogueDefaultEEEEEvvEEEEvNT_6ParamsE:
	.zero		1664


//--------------------- SYMBOLS --------------------------

	.type		.nv.reservedSmem.offset0,@object
	.size		.nv.reservedSmem.offset0,0x4
